	.headerflags	@"EF_CUDA_TEXMODE_UNIFIED EF_CUDA_64BIT_ADDRESS EF_CUDA_SM86 EF_CUDA_VIRTUAL_SM(EF_CUDA_SM86)"
	.elftype	@"ET_EXEC"


//--------------------- .nv.info                  --------------------------
	.section	.nv.info,"",@"SHT_CUDA_INFO"
	.align	4


	//----- nvinfo : EIATTR_REGCOUNT
	.align		4
        /*0000*/ 	.byte	0x04, 0x2f
        /*0002*/ 	.short	(.L_2 - .L_1)
	.align		4
.L_1:
        /*0004*/ 	.word	index@(triton__0d1d2d3d4d5d6de7)
        /*0008*/ 	.word	0x00000028


	//----- nvinfo : EIATTR_MAX_STACK_SIZE
	.align		4
.L_2:
        /*000c*/ 	.byte	0x04, 0x23
        /*000e*/ 	.short	(.L_4 - .L_3)
	.align		4
.L_3:
        /*0010*/ 	.word	index@(triton__0d1d2d3d4d5d6de7)
        /*0014*/ 	.word	0x00000000


	//----- nvinfo : EIATTR_MIN_STACK_SIZE
	.align		4
.L_4:
        /*0018*/ 	.byte	0x04, 0x12
        /*001a*/ 	.short	(.L_6 - .L_5)
	.align		4
.L_5:
        /*001c*/ 	.word	index@(triton__0d1d2d3d4d5d6de7)
        /*0020*/ 	.word	0x00000000


	//----- nvinfo : EIATTR_FRAME_SIZE
	.align		4
.L_6:
        /*0024*/ 	.byte	0x04, 0x11
        /*0026*/ 	.short	(.L_8 - .L_7)
	.align		4
.L_7:
        /*0028*/ 	.word	index@(triton__0d1d2d3d4d5d6de7)
        /*002c*/ 	.word	0x00000000
.L_8:


//--------------------- .nv.info.triton__0d1d2d3d4d5d6de7 --------------------------
	.section	.nv.info.triton__0d1d2d3d4d5d6de7,"",@"SHT_CUDA_INFO"
	.align	4


	//----- nvinfo : EIATTR_CUDA_API_VERSION
	.align		4
        /*0000*/ 	.byte	0x04, 0x37
        /*0002*/ 	.short	(.L_10 - .L_9)
.L_9:
        /*0004*/ 	.word	0x0000007b


	//----- nvinfo : EIATTR_SW2861232_WAR
	.align		4
.L_10:
        /*0008*/ 	.byte	0x01, 0x35
	.zero		2


	//----- nvinfo : EIATTR_PARAM_CBANK
	.align		4
        /*000c*/ 	.byte	0x04, 0x0a
        /*000e*/ 	.short	(.L_12 - .L_11)
	.align		4
.L_11:
        /*0010*/ 	.word	index@(.nv.constant0.triton__0d1d2d3d4d5d6de7)
        /*0014*/ 	.short	0x0160
        /*0016*/ 	.short	0x0038


	//----- nvinfo : EIATTR_CBANK_PARAM_SIZE
	.align		4
.L_12:
        /*0018*/ 	.byte	0x03, 0x19
        /*001a*/ 	.short	0x0038


	//----- nvinfo : EIATTR_KPARAM_INFO
	.align		4
        /*001c*/ 	.byte	0x04, 0x17
        /*001e*/ 	.short	(.L_14 - .L_13)
.L_13:
        /*0020*/ 	.word	0x00000000
        /*0024*/ 	.short	0x0007
        /*0026*/ 	.short	0x0034
        /*0028*/ 	.byte	0x00, 0xf0, 0x11, 0x00


	//----- nvinfo : EIATTR_KPARAM_INFO
	.align		4
.L_14:
        /*002c*/ 	.byte	0x04, 0x17
        /*002e*/ 	.short	(.L_16 - .L_15)
.L_15:
        /*0030*/ 	.word	0x00000000
        /*0034*/ 	.short	0x0006
        /*0036*/ 	.short	0x0030
        /*0038*/ 	.byte	0x00, 0xf0, 0x11, 0x00


	//----- nvinfo : EIATTR_KPARAM_INFO
	.align		4
.L_16:
        /*003c*/ 	.byte	0x04, 0x17
        /*003e*/ 	.short	(.L_18 - .L_17)
.L_17:
        /*0040*/ 	.word	0x00000000
        /*0044*/ 	.short	0x0005
        /*0046*/ 	.short	0x0028
        /*0048*/ 	.byte	0x00, 0xf0, 0x21, 0x00


	//----- nvinfo : EIATTR_KPARAM_INFO
	.align		4
.L_18:
        /*004c*/ 	.byte	0x04, 0x17
        /*004e*/ 	.short	(.L_20 - .L_19)
.L_19:
        /*0050*/ 	.word	0x00000000
        /*0054*/ 	.short	0x0004
        /*0056*/ 	.short	0x0020
        /*0058*/ 	.byte	0x00, 0xf0, 0x21, 0x00


	//----- nvinfo : EIATTR_KPARAM_INFO
	.align		4
.L_20:
        /*005c*/ 	.byte	0x04, 0x17
        /*005e*/ 	.short	(.L_22 - .L_21)
.L_21:
        /*0060*/ 	.word	0x00000000
        /*0064*/ 	.short	0x0003
        /*0066*/ 	.short	0x0018
        /*0068*/ 	.byte	0x00, 0xf0, 0x21, 0x00


	//----- nvinfo : EIATTR_KPARAM_INFO
	.align		4
.L_22:
        /*006c*/ 	.byte	0x04, 0x17
        /*006e*/ 	.short	(.L_24 - .L_23)
.L_23:
        /*0070*/ 	.word	0x00000000
        /*0074*/ 	.short	0x0002
        /*0076*/ 	.short	0x0010
        /*0078*/ 	.byte	0x00, 0xf0, 0x21, 0x00


	//----- nvinfo : EIATTR_KPARAM_INFO
	.align		4
.L_24:
        /*007c*/ 	.byte	0x04, 0x17
        /*007e*/ 	.short	(.L_26 - .L_25)
.L_25:
        /*0080*/ 	.word	0x00000000
        /*0084*/ 	.short	0x0001
        /*0086*/ 	.short	0x0008
        /*0088*/ 	.byte	0x00, 0xf0, 0x21, 0x00


	//----- nvinfo : EIATTR_KPARAM_INFO
	.align		4
.L_26:
        /*008c*/ 	.byte	0x04, 0x17
        /*008e*/ 	.short	(.L_28 - .L_27)
.L_27:
        /*0090*/ 	.word	0x00000000
        /*0094*/ 	.short	0x0000
        /*0096*/ 	.short	0x0000
        /*0098*/ 	.byte	0x00, 0xf0, 0x21, 0x00


	//----- nvinfo : EIATTR_MAXREG_COUNT
	.align		4
.L_28:
        /*009c*/ 	.byte	0x03, 0x1b
        /*009e*/ 	.short	0x00ff


	//----- nvinfo : EIATTR_EXIT_INSTR_OFFSETS
	.align		4
        /*00a0*/ 	.byte	0x04, 0x1c
        /*00a2*/ 	.short	(.L_30 - .L_29)


	//   ....[0]....
.L_29:
        /*00a4*/ 	.word	0x00001e50


	//   ....[1]....
        /*00a8*/ 	.word	0x00001ea0


	//----- nvinfo : EIATTR_CTAIDZ_USED
	.align		4
.L_30:
        /*00ac*/ 	.byte	0x01, 0x04
	.zero		2


	//----- nvinfo : EIATTR_MAX_THREADS
	.align		4
        /*00b0*/ 	.byte	0x04, 0x05
        /*00b2*/ 	.short	(.L_32 - .L_31)
.L_31:
        /*00b4*/ 	.word	0x00000100
        /*00b8*/ 	.word	0x00000001
        /*00bc*/ 	.word	0x00000001
.L_32:


//--------------------- .nv.rel.action            --------------------------
	.section	.nv.rel.action,"",@"SHT_CUDA_RELOCINFO"
	.align	8
	.sectionentsize	8
        /*0000*/ 	.byte	0x73, 0x00, 0x00, 0x00, 0x00, 0x00, 0x00, 0x00, 0x00, 0x00, 0x00, 0x11, 0x25, 0x00, 0x05, 0x36


//--------------------- .nv.constant0.triton__0d1d2d3d4d5d6de7 --------------------------
	.section	.nv.constant0.triton__0d1d2d3d4d5d6de7,"a",@progbits
	.align	4
.nv.constant0.triton__0d1d2d3d4d5d6de7:
	.zero		408


//--------------------- .text.triton__0d1d2d3d4d5d6de7 --------------------------
	.section	.text.triton__0d1d2d3d4d5d6de7,"ax",@progbits
	.sectionflags	@"SHF_BARRIERS=1"
	.sectioninfo	@"SHI_REGISTERS=40"
	.align	128
        .global         triton__0d1d2d3d4d5d6de7
        .type           triton__0d1d2d3d4d5d6de7,@function
        .size           triton__0d1d2d3d4d5d6de7,(.L_x_1 - triton__0d1d2d3d4d5d6de7)
        .other          triton__0d1d2d3d4d5d6de7,@"STO_CUDA_ENTRY STV_DEFAULT"
triton__0d1d2d3d4d5d6de7:
.text.triton__0d1d2d3d4d5d6de7:
[----:B------:R-:W-:-:S02]  /*0000*/  MOV R1, c[0x0][0x28] ;  /* 0x00000a0000017a02 */ /* 0x000fc40000000f00 */
[----:B------:R-:W0:Y:S01]  /*0010*/  S2R R17, SR_CTAID.Z ;  /* 0x0000000000117919 */ /* 0x000e220000002700 */
[----:B------:R-:W1:Y:S01]  /*0020*/  S2UR UR4, SR_CTAID.Y ;  /* 0x00000000000479c3 */ /* 0x000e620000002600 */
[----:B------:R-:W-:Y:S01]  /*0030*/  CS2R R20, SRZ ;  /* 0x0000000000147805 */ /* 0x000fe2000001ff00 */
[----:B------:R-:W-:Y:S01]  /*0040*/  CS2R R22, SRZ ;  /* 0x0000000000167805 */ /* 0x000fe2000001ff00 */
[----:B------:R-:W2:Y:S01]  /*0050*/  S2R R24, SR_TID.X ;  /* 0x0000000000187919 */ /* 0x000ea20000002100 */
[----:B------:R-:W-:-:S03]  /*0060*/  CS2R R8, SRZ ;  /* 0x0000000000087805 */ /* 0x000fc6000001ff00 */
[----:B------:R-:W3:Y:S01]  /*0070*/  S2R R16, SR_CTAID.X ;  /* 0x0000000000107919 */ /* 0x000ee20000002500 */
[----:B0-----:R-:W-:Y:S02]  /*0080*/  IADD3 R17, R17, 0x1, RZ ;  /* 0x0000000111117810 */ /* 0x001fe40007ffe0ff */
[----:B--2---:R-:W-:-:S03]  /*0090*/  SHF.L.U32 R26, R24, 0x2, RZ ;  /* 0x00000002181a7819 */ /* 0x004fc600000006ff */
[----:B-1----:R-:W-:Y:S01]  /*00a0*/  IMAD R17, R17, UR4, RZ ;  /* 0x0000000411117c24 */ /* 0x002fe2000f8e02ff */
[----:B------:R-:W-:Y:S01]  /*00b0*/  ULDC.64 UR4, c[0x0][0x118] ;  /* 0x0000460000047ab9 */ /* 0x000fe20000000a00 */
[----:B------:R-:W-:Y:S01]  /*00c0*/  LOP3.LUT R26, R26, 0xfc, RZ, 0xc0, !PT ;  /* 0x000000fc1a1a7812 */ /* 0x000fe200078ec0ff */
[----:B---3--:R-:W-:-:S03]  /*00d0*/  IMAD.SHL.U32 R16, R16, 0x10, RZ ;  /* 0x0000001010107824 */ /* 0x008fc600078e00ff */
[----:B------:R-:W-:-:S04]  /*00e0*/  PRMT R0, R26, 0x6540, R17 ;  /* 0x000065401a007816 */ /* 0x000fc80000000011 */
[----:B------:R-:W-:Y:S02]  /*00f0*/  SHF.R.S32.HI R3, RZ, 0x1f, R0 ;  /* 0x0000001fff037819 */ /* 0x000fe40000011400 */
[----:B------:R-:W-:Y:S02]  /*0100*/  ISETP.GE.AND P0, PT, R0, c[0x0][0x190], PT ;  /* 0x0000640000007a0c */ /* 0x000fe40003f06270 */
[----:B------:R-:W-:Y:S02]  /*0110*/  LEA.HI R2, R3, R0, RZ, 0x7 ;  /* 0x0000000003027211 */ /* 0x000fe400078f38ff */
[----:B------:R-:W-:Y:S02]  /*0120*/  SHF.R.U32.HI R3, RZ, 0x6, R24 ;  /* 0x00000006ff037819 */ /* 0x000fe40000011618 */
[----:B------:R-:W-:Y:S02]  /*0130*/  LOP3.LUT R5, R2, 0xffffff80, RZ, 0xc0, !PT ;  /* 0xffffff8002057812 */ /* 0x000fe400078ec0ff */
[----:B------:R-:W-:-:S02]  /*0140*/  SGXT.U32 R3, R3, 0x2 ;  /* 0x000000020303781a */ /* 0x000fc40000000000 */
[----:B------:R-:W-:Y:S02]  /*0150*/  SHF.R.S32.HI R4, RZ, 0x7, R2 ;  /* 0x00000007ff047819 */ /* 0x000fe40000011402 */
[----:B------:R-:W-:Y:S02]  /*0160*/  IADD3 R5, R0, -R5, RZ ;  /* 0x8000000500057210 */ /* 0x000fe40007ffe0ff */
[----:B------:R-:W-:Y:S02]  /*0170*/  LOP3.LUT R2, R16, R3, RZ, 0xfc, !PT ;  /* 0x0000000310027212 */ /* 0x000fe400078efcff */
[----:B------:R-:W-:Y:S01]  /*0180*/  MOV R0, 0x4 ;  /* 0x0000000400007802 */ /* 0x000fe20000000f00 */
[----:B------:R-:W-:Y:S01]  /*0190*/  IMAD R7, R4, 0x1900, R5 ;  /* 0x0000190004077824 */ /* 0x000fe200078e0205 */
[----:B------:R-:W-:-:S03]  /*01a0*/  ISETP.LT.AND P1, PT, R2, 0x32, !P0 ;  /* 0x000000320200780c */ /* 0x000fc60004721270 */
[----:B------:R-:W-:Y:S01]  /*01b0*/  IMAD R5, R2, 0x80, R7 ;  /* 0x0000008002057824 */ /* 0x000fe200078e0207 */
[----:B------:R-:W-:-:S03]  /*01c0*/  LOP3.LUT R2, R16, 0x4, R3, 0xfe, !PT ;  /* 0x0000000410027812 */ /* 0x000fc600078efe03 */
[----:B------:R-:W-:Y:S01]  /*01d0*/  IMAD.WIDE R4, R5, R0, c[0x0][0x160] ;  /* 0x0000580005047625 */ /* 0x000fe200078e0200 */
[----:B------:R-:W-:Y:S02]  /*01e0*/  LOP3.LUT R6, R16, 0x8, R3, 0xfe, !PT ;  /* 0x0000000810067812 */ /* 0x000fe400078efe03 */
[----:B------:R-:W-:-:S03]  /*01f0*/  LEA R19, R2, R7, 0x7 ;  /* 0x0000000702137211 */ /* 0x000fc600078e38ff */
[----:B------:R0:W2:Y:S01]  /*0200*/  @P1 LDG.E.EL.128 R20, [R4.64] ;  /* 0x0000000404141981 */ /* 0x0000a2000c2e1d00 */
[----:B------:R-:W-:Y:S01]  /*0210*/  ISETP.LT.AND P1, PT, R2, 0x32, !P0 ;  /* 0x000000320200780c */ /* 0x000fe20004721270 */
[----:B------:R-:W-:Y:S01]  /*0220*/  CS2R R10, SRZ ;  /* 0x00000000000a7805 */ /* 0x000fe2000001ff00 */
[----:B------:R-:W-:Y:S01]  /*0230*/  LOP3.LUT R2, R16, 0xc, R3, 0xfe, !PT ;  /* 0x0000000c10027812 */ /* 0x000fe200078efe03 */
[----:B------:R-:W-:Y:S01]  /*0240*/  IMAD.WIDE R18, R19, R0, c[0x0][0x160] ;  /* 0x0000580013127625 */ /* 0x000fe200078e0200 */
[----:B------:R-:W-:Y:S01]  /*0250*/  ISETP.LT.AND P2, PT, R6, 0x32, !P0 ;  /* 0x000000320600780c */ /* 0x000fe20004741270 */
[----:B------:R-:W-:Y:S01]  /*0260*/  CS2R R12, SRZ ;  /* 0x00000000000c7805 */ /* 0x000fe2000001ff00 */
[C---:B------:R-:W-:Y:S01]  /*0270*/  ISETP.LT.AND P0, PT, R2.reuse, 0x32, !P0 ;  /* 0x000000320200780c */ /* 0x040fe20004701270 */
[----:B------:R-:W-:Y:S01]  /*0280*/  IMAD R31, R2, 0x80, R7 ;  /* 0x00000080021f7824 */ /* 0x000fe200078e0207 */
[----:B------:R-:W-:Y:S01]  /*0290*/  LEA R29, R6, R7, 0x7 ;  /* 0x00000007061d7211 */ /* 0x000fe200078e38ff */
[----:B------:R-:W-:Y:S01]  /*02a0*/  CS2R R14, SRZ ;  /* 0x00000000000e7805 */ /* 0x000fe2000001ff00 */
[----:B0-----:R-:W-:Y:S01]  /*02b0*/  CS2R R4, SRZ ;  /* 0x0000000000047805 */ /* 0x001fe2000001ff00 */
[----:B------:R-:W-:-:S02]  /*02c0*/  CS2R R6, SRZ ;  /* 0x0000000000067805 */ /* 0x000fc4000001ff00 */
[-C--:B------:R-:W-:Y:S01]  /*02d0*/  IMAD.WIDE R28, R29, R0.reuse, c[0x0][0x160] ;  /* 0x000058001d1c7625 */ /* 0x080fe200078e0200 */
[----:B------:R0:W3:Y:S03]  /*02e0*/  @P1 LDG.E.EL.128 R8, [R18.64] ;  /* 0x0000000412081981 */ /* 0x0000e6000c2e1d00 */
[----:B------:R-:W-:Y:S01]  /*02f0*/  IMAD.WIDE R30, R31, R0, c[0x0][0x160] ;  /* 0x000058001f1e7625 */ /* 0x000fe200078e0200 */
[----:B------:R1:W4:Y:S04]  /*0300*/  @P2 LDG.E.EL.128 R12, [R28.64] ;  /* 0x000000041c0c2981 */ /* 0x000328000c2e1d00 */
[----:B------:R5:W4:Y:S01]  /*0310*/  @P0 LDG.E.EL.128 R4, [R30.64] ;  /* 0x000000041e040981 */ /* 0x000b22000c2e1d00 */
[----:B------:R-:W-:-:S02]  /*0320*/  SHF.R.U32.HI R2, RZ, 0x3, R24 ;  /* 0x00000003ff027819 */ /* 0x000fc40000011618 */
[--C-:B------:R-:W-:Y:S02]  /*0330*/  SHF.R.S32.HI R27, RZ, 0x17, R17.reuse ;  /* 0x00000017ff1b7819 */ /* 0x100fe40000011411 */
[----:B------:R-:W-:Y:S02]  /*0340*/  SGXT.U32 R2, R2, 0x5 ;  /* 0x000000050202781a */ /* 0x000fe40000000000 */
[----:B------:R-:W-:Y:S02]  /*0350*/  SGXT R27, R27, 0x1 ;  /* 0x000000011b1b781a */ /* 0x000fe40000000200 */
[----:B0-----:R-:W-:Y:S01]  /*0360*/  PRMT R18, R2, 0x6540, R17 ;  /* 0x0000654002127816 */ /* 0x001fe20000000011 */
[----:B-----5:R-:W-:Y:S01]  /*0370*/  IMAD R30, R26, 0x11, RZ ;  /* 0x000000111a1e7824 */ /* 0x020fe200078e02ff */
[----:B------:R-:W-:Y:S02]  /*0380*/  LOP3.LUT R26, R3, 0xc, RZ, 0xfc, !PT ;  /* 0x0000000c031a7812 */ /* 0x000fe400078efcff */
[----:B------:R-:W-:-:S02]  /*0390*/  LEA.HI R19, R27, R18, RZ, 0x4 ;  /* 0x000000121b137211 */ /* 0x000fc400078f20ff */
[----:B------:R-:W-:Y:S02]  /*03a0*/  LOP3.LUT R31, R30, R3, RZ, 0xfc, !PT ;  /* 0x000000031e1f7212 */ /* 0x000fe400078efcff */
[----:B------:R-:W-:-:S04]  /*03b0*/  SHF.R.S32.HI R19, RZ, 0x4, R19 ;  /* 0x00000004ff137819 */ /* 0x000fc80000011413 */
[----:B------:R-:W-:-:S04]  /*03c0*/  LEA.HI R25, R19, R19, RZ, 0x3 ;  /* 0x0000001313197211 */ /* 0x000fc800078f18ff */
[----:B-1----:R-:W-:Y:S02]  /*03d0*/  LOP3.LUT R28, R25, 0xfffffff8, RZ, 0xc0, !PT ;  /* 0xfffffff8191c7812 */ /* 0x002fe400078ec0ff */
[----:B------:R-:W-:Y:S02]  /*03e0*/  LOP3.LUT R25, R3, 0x8, RZ, 0xfc, !PT ;  /* 0x0000000803197812 */ /* 0x000fe400078efcff */
[----:B------:R-:W-:Y:S02]  /*03f0*/  IADD3 R29, R19, -R28, RZ ;  /* 0x8000001c131d7210 */ /* 0x000fe40007ffe0ff */
[----:B------:R-:W-:Y:S01]  /*0400*/  LOP3.LUT R19, R3, 0x4, RZ, 0xfc, !PT ;  /* 0x0000000403137812 */ /* 0x000fe200078efcff */
[----:B------:R-:W-:Y:S01]  /*0410*/  IMAD.IADD R34, R25, 0x1, R30 ;  /* 0x0000000119227824 */ /* 0x000fe200078e021e */
[----:B------:R-:W-:Y:S02]  /*0420*/  LEA.HI R28, R27, R18, RZ, 0x7 ;  /* 0x000000121b1c7211 */ /* 0x000fe400078f38ff */
[----:B------:R-:W-:-:S02]  /*0430*/  IADD3 R32, R19, R30, RZ ;  /* 0x0000001e13207210 */ /* 0x000fc40007ffe0ff */
[----:B------:R-:W-:Y:S02]  /*0440*/  SHF.L.U32 R19, R24, 0x1, RZ ;  /* 0x0000000118137819 */ /* 0x000fe400000006ff */
[----:B------:R-:W-:Y:S02]  /*0450*/  SHF.R.S32.HI R28, RZ, 0x7, R28 ;  /* 0x00000007ff1c7819 */ /* 0x000fe4000001141c */
[----:B------:R-:W-:Y:S02]  /*0460*/  LOP3.LUT R19, R19, 0xe, RZ, 0xc0, !PT ;  /* 0x0000000e13137812 */ /* 0x000fe400078ec0ff */
[----:B------:R-:W-:Y:S01]  /*0470*/  IADD3 R30, R26, R30, RZ ;  /* 0x0000001e1a1e7210 */ /* 0x000fe20007ffe0ff */
[----:B------:R-:W-:Y:S01]  /*0480*/  IMAD R26, R28, 0x190, R29 ;  /* 0x000001901c1a7824 */ /* 0x000fe200078e021d */
[----:B------:R-:W-:Y:S02]  /*0490*/  LOP3.LUT R3, R16, R19, RZ, 0xfc, !PT ;  /* 0x0000001310037212 */ /* 0x000fe400078efcff */
[----:B------:R-:W-:-:S02]  /*04a0*/  LOP3.LUT R16, R18, 0x20, RZ, 0xfc, !PT ;  /* 0x0000002012107812 */ /* 0x000fc400078efcff */
[----:B------:R-:W-:-:S04]  /*04b0*/  ISETP.GE.AND P0, PT, R3, 0x32, PT ;  /* 0x000000320300780c */ /* 0x000fc80003f06270 */
[----:B------:R-:W-:Y:S02]  /*04c0*/  ISETP.LT.AND P3, PT, R18, c[0x0][0x190], !P0 ;  /* 0x0000640012007a0c */ /* 0x000fe40004761270 */
[----:B------:R-:W-:Y:S02]  /*04d0*/  LEA R35, R3, 0x8, 0x3 ;  /* 0x0000000803237811 */ /* 0x000fe400078e18ff */
[----:B------:R-:W-:Y:S02]  /*04e0*/  MOV R25, RZ ;  /* 0x000000ff00197202 */ /* 0x000fe40000000f00 */
[----:B------:R-:W-:Y:S01]  /*04f0*/  PRMT R24, R24, 0x6540, R17 ;  /* 0x0000654018187816 */ /* 0x000fe20000000011 */
[----:B------:R-:W-:-:S03]  /*0500*/  IMAD R2, R2, 0x11, R19 ;  /* 0x0000001102027824 */ /* 0x000fc600078e0213 */
[----:B------:R-:W-:-:S04]  /*0510*/  LEA.HI R19, R27, R24, RZ, 0x4 ;  /* 0x000000181b137211 */ /* 0x000fc800078f20ff */
[----:B------:R-:W-:Y:S02]  /*0520*/  LOP3.LUT R19, R19, 0xfffffff0, RZ, 0xc0, !PT ;  /* 0xfffffff013137812 */ /* 0x000fe400078ec0ff */
[----:B------:R-:W-:Y:S02]  /*0530*/  ISETP.LT.AND P6, PT, R16, c[0x0][0x190], !P0 ;  /* 0x0000640010007a0c */ /* 0x000fe400047c1270 */
[C---:B------:R-:W-:Y:S02]  /*0540*/  IADD3 R19, R24.reuse, -R19, RZ ;  /* 0x8000001318137210 */ /* 0x040fe40007ffe0ff */
[----:B------:R-:W-:Y:S02]  /*0550*/  ISETP.GE.AND P1, PT, R24, c[0x0][0x190], PT ;  /* 0x0000640018007a0c */ /* 0x000fe40003f26270 */
[----:B------:R-:W-:Y:S02]  /*0560*/  MOV R24, RZ ;  /* 0x000000ff00187202 */ /* 0x000fe40000000f00 */
[----:B------:R-:W-:Y:S01]  /*0570*/  MOV R28, RZ ;  /* 0x000000ff001c7202 */ /* 0x000fe20000000f00 */
[----:B--2---:R-:W-:Y:S04]  /*0580*/  STS [R31.X4], R20 ;  /* 0x000000141f007388 */ /* 0x004fe80000004800 */
[----:B------:R0:W-:Y:S04]  /*0590*/  STS [R31.X4+0x44], R21 ;  /* 0x000044151f007388 */ /* 0x0001e80000004800 */
[----:B------:R-:W-:Y:S04]  /*05a0*/  STS [R31.X4+0x88], R22 ;  /* 0x000088161f007388 */ /* 0x000fe80000004800 */
[----:B------:R-:W-:Y:S01]  /*05b0*/  STS [R31.X4+0xcc], R23 ;  /* 0x0000cc171f007388 */ /* 0x000fe20000004800 */
[----:B0-----:R-:W-:-:S03]  /*05c0*/  IMAD R21, R3, 0x8, R26 ;  /* 0x0000000803157824 */ /* 0x001fc600078e021a */
[----:B---3--:R-:W-:Y:S04]  /*05d0*/  STS [R31.X4+0x10], R8 ;  /* 0x000010081f007388 */ /* 0x008fe80000004800 */
[----:B------:R0:W-:Y:S04]  /*05e0*/  STS [R32.X4+0x44], R9 ;  /* 0x0000440920007388 */ /* 0x0001e80000004800 */
[----:B------:R-:W-:Y:S04]  /*05f0*/  STS [R32.X4+0x88], R10 ;  /* 0x0000880a20007388 */ /* 0x000fe80000004800 */
[----:B------:R1:W-:Y:S01]  /*0600*/  STS [R32.X4+0xcc], R11 ;  /* 0x0000cc0b20007388 */ /* 0x0003e20000004800 */
[----:B0-----:R-:W-:-:S03]  /*0610*/  MOV R9, RZ ;  /* 0x000000ff00097202 */ /* 0x001fc60000000f00 */
[----:B----4-:R-:W-:Y:S04]  /*0620*/  STS [R31.X4+0x20], R12 ;  /* 0x0000200c1f007388 */ /* 0x010fe80000004800 */
[----:B------:R0:W-:Y:S01]  /*0630*/  STS [R34.X4+0x44], R13 ;  /* 0x0000440d22007388 */ /* 0x0001e20000004800 */
[----:B-1----:R-:W-:-:S03]  /*0640*/  MOV R11, RZ ;  /* 0x000000ff000b7202 */ /* 0x002fc60000000f00 */
[----:B------:R1:W-:Y:S04]  /*0650*/  STS [R34.X4+0x88], R14 ;  /* 0x0000880e22007388 */ /* 0x0003e80000004800 */
[----:B------:R2:W-:Y:S01]  /*0660*/  STS [R34.X4+0xcc], R15 ;  /* 0x0000cc0f22007388 */ /* 0x0005e20000004800 */
[----:B0-----:R-:W-:-:S03]  /*0670*/  IMAD.WIDE R12, R21, R0, c[0x0][0x168] ;  /* 0x00005a00150c7625 */ /* 0x001fc600078e0200 */
[----:B------:R0:W-:Y:S01]  /*0680*/  STS [R31.X4+0x30], R4 ;  /* 0x000030041f007388 */ /* 0x0001e20000004800 */
[----:B------:R-:W-:Y:S02]  /*0690*/  MOV R32, RZ ;  /* 0x000000ff00207202 */ /* 0x000fe40000000f00 */
[----:B------:R-:W-:Y:S01]  /*06a0*/  LOP3.LUT R10, R18, 0x60, RZ, 0xfc, !PT ;  /* 0x00000060120a7812 */ /* 0x000fe200078efcff */
[----:B------:R-:W-:Y:S01]  /*06b0*/  STS [R30.X4+0x44], R5 ;  /* 0x000044051e007388 */ /* 0x000fe20000004800 */
[----:B-1----:R-:W-:Y:S01]  /*06c0*/  P2R R14, PR, RZ, 0x8 ;  /* 0x00000008ff0e7803 */ /* 0x002fe20000000000 */
[----:B--2---:R-:W-:Y:S02]  /*06d0*/  IMAD.IADD R15, R35, 0x1, R26 ;  /* 0x00000001230f7824 */ /* 0x004fe400078e021a */
[----:B------:R-:W-:Y:S01]  /*06e0*/  STS [R30.X4+0x88], R6 ;  /* 0x000088061e007388 */ /* 0x000fe20000004800 */
[----:B0-----:R-:W-:-:S03]  /*06f0*/  LEA.HI R4, R27, R16, RZ, 0x4 ;  /* 0x000000101b047211 */ /* 0x001fc600078f20ff */
[----:B------:R-:W-:Y:S01]  /*0700*/  STS [R30.X4+0xcc], R7 ;  /* 0x0000cc071e007388 */ /* 0x000fe20000004800 */
[----:B------:R-:W-:-:S03]  /*0710*/  SHF.R.S32.HI R8, RZ, 0x4, R4 ;  /* 0x00000004ff087819 */ /* 0x000fc60000011404 */
[----:B------:R-:W-:Y:S06]  /*0720*/  BAR.SYNC 0x0 ;  /* 0x0000000000007b1d */ /* 0x000fec0000000000 */
[----:B------:R-:W-:Y:S01]  /*0730*/  LEA.HI R4, R8, R8, RZ, 0x3 ;  /* 0x0000000808047211 */ /* 0x000fe200078f18ff */
[----:B------:R0:W2:Y:S01]  /*0740*/  @P3 LDG.E.EL R11, [R12.64] ;  /* 0x000000040c0b3981 */ /* 0x0000a2000c2e1900 */
[----:B------:R-:W-:Y:S02]  /*0750*/  IMAD.WIDE R20, R21, R0, c[0x0][0x170] ;  /* 0x00005c0015147625 */ /* 0x000fe400078e0200 */
[----:B------:R-:W-:-:S02]  /*0760*/  LOP3.LUT R7, R4, 0xfffffff8, RZ, 0xc0, !PT ;  /* 0xfffffff804077812 */ /* 0x000fc400078ec0ff */
[----:B------:R-:W-:Y:S01]  /*0770*/  IMAD.WIDE R4, R15, R0, c[0x0][0x170] ;  /* 0x00005c000f047625 */ /* 0x000fe200078e0200 */
[----:B------:R1:W3:Y:S01]  /*0780*/  @P3 LDG.E.EL R9, [R20.64] ;  /* 0x0000000414093981 */ /* 0x0002e2000c2e1900 */
[----:B------:R-:W-:-:S03]  /*0790*/  LOP3.LUT R6, R18, 0x40, RZ, 0xfc, !PT ;  /* 0x0000004012067812 */ /* 0x000fc600078efcff */
[----:B------:R4:W5:Y:S01]  /*07a0*/  @P3 LDG.E.EL R32, [R4.64] ;  /* 0x0000000404203981 */ /* 0x000962000c2e1900 */
[----:B0-----:R-:W-:-:S04]  /*07b0*/  IMAD.WIDE R12, R15, R0, c[0x0][0x168] ;  /* 0x00005a000f0c7625 */ /* 0x001fc800078e0200 */
[----:B-1----:R-:W-:Y:S01]  /*07c0*/  IMAD.IADD R20, R8, 0x1, -R7 ;  /* 0x0000000108147824 */ /* 0x002fe200078e0a07 */
[C---:B------:R-:W-:Y:S01]  /*07d0*/  LEA.HI R7, R27.reuse, R6, RZ, 0x4 ;  /* 0x000000061b077211 */ /* 0x040fe200078f20ff */
[----:B------:R0:W5:Y:S03]  /*07e0*/  @P3 LDG.E.EL R25, [R12.64] ;  /* 0x000000040c193981 */ /* 0x000166000c2e1900 */
[----:B------:R-:W-:Y:S02]  /*07f0*/  SHF.R.S32.HI R8, RZ, 0x4, R7 ;  /* 0x00000004ff087819 */ /* 0x000fe40000011407 */
[C---:B------:R-:W-:Y:S02]  /*0800*/  LEA.HI R7, R27.reuse, R16, RZ, 0x7 ;  /* 0x000000101b077211 */ /* 0x040fe400078f38ff */
[----:B------:R-:W-:Y:S02]  /*0810*/  LEA.HI R15, R27, R10, RZ, 0x4 ;  /* 0x0000000a1b0f7211 */ /* 0x000fe400078f20ff */
[----:B------:R-:W-:-:S02]  /*0820*/  SHF.R.S32.HI R7, RZ, 0x7, R7 ;  /* 0x00000007ff077819 */ /* 0x000fc40000011407 */
[----:B------:R-:W-:Y:S02]  /*0830*/  LEA.HI R17, R8, R8, RZ, 0x3 ;  /* 0x0000000808117211 */ /* 0x000fe400078f18ff */
[----:B------:R-:W-:Y:S01]  /*0840*/  SHF.R.S32.HI R15, RZ, 0x4, R15 ;  /* 0x00000004ff0f7819 */ /* 0x000fe2000001140f */
[----:B0-----:R-:W-:Y:S01]  /*0850*/  IMAD R12, R7, 0x190, R20 ;  /* 0x00000190070c7824 */ /* 0x001fe200078e0214 */
[----:B------:R-:W-:Y:S02]  /*0860*/  LOP3.LUT R17, R17, 0xfffffff8, RZ, 0xc0, !PT ;  /* 0xfffffff811117812 */ /* 0x000fe400078ec0ff */
[----:B----4-:R-:W-:Y:S02]  /*0870*/  LEA.HI R4, R27, R6, RZ, 0x7 ;  /* 0x000000061b047211 */ /* 0x010fe400078f38ff */
[----:B------:R-:W-:Y:S02]  /*0880*/  LEA.HI R5, R15, R15, RZ, 0x3 ;  /* 0x0000000f0f057211 */ /* 0x000fe400078f18ff */
[----:B------:R-:W-:-:S02]  /*0890*/  LEA R13, R3, R12, 0x3 ;  /* 0x0000000c030d7211 */ /* 0x000fc400078e18ff */
[----:B------:R-:W-:Y:S01]  /*08a0*/  IADD3 R17, R8, -R17, RZ ;  /* 0x8000001108117210 */ /* 0x000fe20007ffe0ff */
[-C--:B------:R-:W-:Y:S01]  /*08b0*/  IMAD.WIDE R30, R19, R0.reuse, c[0x0][0x180] ;  /* 0x00006000131e7625 */ /* 0x080fe200078e0200 */
[----:B------:R-:W-:Y:S02]  /*08c0*/  SHF.R.S32.HI R26, RZ, 0x7, R4 ;  /* 0x00000007ff1a7819 */ /* 0x000fe40000011404 */
[----:B------:R-:W-:Y:S01]  /*08d0*/  LOP3.LUT R8, R5, 0xfffffff8, RZ, 0xc0, !PT ;  /* 0xfffffff805087812 */ /* 0x000fe200078ec0ff */
[----:B------:R-:W-:-:S04]  /*08e0*/  IMAD.WIDE R4, R19, R0, c[0x0][0x178] ;  /* 0x00005e0013047625 */ /* 0x000fc800078e0200 */
[----:B------:R-:W-:-:S04]  /*08f0*/  IMAD.WIDE R36, R13, R0, c[0x0][0x168] ;  /* 0x00005a000d247625 */ /* 0x000fc800078e0200 */
[----:B------:R-:W-:Y:S02]  /*0900*/  IMAD.IADD R19, R35, 0x1, R12 ;  /* 0x0000000123137824 */ /* 0x000fe400078e020c */
[----:B------:R-:W-:-:S04]  /*0910*/  IMAD.WIDE R12, R13, R0, c[0x0][0x170] ;  /* 0x00005c000d0c7625 */ /* 0x000fc800078e0200 */
[----:B------:R-:W-:Y:S01]  /*0920*/  IMAD R26, R26, 0x190, R17 ;  /* 0x000001901a1a7824 */ /* 0x000fe200078e0211 */
[----:B------:R0:W4:Y:S01]  /*0930*/  @P6 LDG.E.EL R24, [R12.64] ;  /* 0x000000040c186981 */ /* 0x000122000c2e1900 */
[----:B------:R-:W-:-:S06]  /*0940*/  MOV R17, RZ ;  /* 0x000000ff00117202 */ /* 0x000fcc0000000f00 */
[----:B------:R1:W4:Y:S01]  /*0950*/  @P6 LDG.E.EL R17, [R36.64] ;  /* 0x0000000424116981 */ /* 0x000322000c2e1900 */
[----:B------:R-:W-:Y:S01]  /*0960*/  IADD3 R21, R15, -R8, RZ ;  /* 0x800000080f157210 */ /* 0x000fe20007ffe0ff */
[----:B------:R-:W-:Y:S01]  /*0970*/  IMAD.WIDE R22, R19, R0, c[0x0][0x168] ;  /* 0x00005a0013167625 */ /* 0x000fe200078e0200 */
[----:B------:R-:W-:-:S03]  /*0980*/  MOV R15, RZ ;  /* 0x000000ff000f7202 */ /* 0x000fc60000000f00 */
[----:B------:R-:W-:-:S03]  /*0990*/  IMAD.MOV.U32 R20, RZ, RZ, RZ ;  /* 0x000000ffff147224 */ /* 0x000fc600078e00ff */
[----:B------:R0:W4:Y:S04]  /*09a0*/  @P6 LDG.E.EL R15, [R22.64] ;  /* 0x00000004160f6981 */ /* 0x000128000c2e1900 */
[----:B------:R0:W4:Y:S02]  /*09b0*/  @!P1 LDG.E.EL R20, [R4.64] ;  /* 0x0000000404149981 */ /* 0x000124000c2e1900 */
[----:B0-----:R-:W-:-:S05]  /*09c0*/  IMAD.WIDE R4, R19, R0, c[0x0][0x170] ;  /* 0x00005c0013047625 */ /* 0x001fca00078e0200 */
[----:B------:R0:W4:Y:S01]  /*09d0*/  @P6 LDG.E.EL R28, [R4.64] ;  /* 0x00000004041c6981 */ /* 0x000122000c2e1900 */
[----:B------:R-:W-:Y:S01]  /*09e0*/  ISETP.LT.AND P5, PT, R6, c[0x0][0x190], !P0 ;  /* 0x0000640006007a0c */ /* 0x000fe200047a1270 */
[----:B------:R-:W-:Y:S01]  /*09f0*/  IMAD R29, R3, 0x8, R26 ;  /* 0x00000008031d7824 */ /* 0x000fe200078e021a */
[----:B-1----:R-:W-:-:S03]  /*0a00*/  MOV R37, RZ ;  /* 0x000000ff00257202 */ /* 0x002fc60000000f00 */
[----:B------:R-:W-:-:S08]  /*0a10*/  IMAD.WIDE R12, R29, R0, c[0x0][0x168] ;  /* 0x00005a001d0c7625 */ /* 0x000fd000078e0200 */
[----:B------:R1:W4:Y:S01]  /*0a20*/  @P5 LDG.E.EL R37, [R12.64] ;  /* 0x000000040c255981 */ /* 0x000322000c2e1900 */
[C---:B------:R-:W-:Y:S02]  /*0a30*/  LOP3.LUT R8, R18.reuse, 0x80, RZ, 0xfc, !PT ;  /* 0x0000008012087812 */ /* 0x040fe400078efcff */
[----:B0-----:R-:W-:Y:S02]  /*0a40*/  LOP3.LUT R4, R18, 0xa0, RZ, 0xfc, !PT ;  /* 0x000000a012047812 */ /* 0x001fe400078efcff */
[C---:B------:R-:W-:Y:S01]  /*0a50*/  LEA.HI R34, R27.reuse, R8, RZ, 0x4 ;  /* 0x000000081b227211 */ /* 0x040fe200078f20ff */
[----:B------:R-:W-:Y:S01]  /*0a60*/  IMAD.MOV.U32 R7, RZ, RZ, RZ ;  /* 0x000000ffff077224 */ /* 0x000fe200078e00ff */
[----:B------:R-:W-:Y:S02]  /*0a70*/  P2R R5, PR, RZ, 0x40 ;  /* 0x00000040ff057803 */ /* 0x000fe40000000000 */
[----:B------:R-:W-:Y:S02]  /*0a80*/  SHF.R.S32.HI R34, RZ, 0x4, R34 ;  /* 0x00000004ff227819 */ /* 0x000fe40000011422 */
[----:B------:R-:W-:Y:S01]  /*0a90*/  LEA.HI R19, R27, R4, RZ, 0x4 ;  /* 0x000000041b137211 */ /* 0x000fe200078f20ff */
[----:B------:R-:W-:Y:S01]  /*0aa0*/  IMAD.WIDE R22, R29, R0, c[0x0][0x170] ;  /* 0x00005c001d167625 */ /* 0x000fe200078e0200 */
[----:B------:R-:W-:Y:S01]  /*0ab0*/  ISETP.NE.AND P6, PT, R14, RZ, PT ;  /* 0x000000ff0e00720c */ /* 0x000fe20003fc5270 */
[----:B------:R0:W4:Y:S01]  /*0ac0*/  @!P1 LDG.E.EL R7, [R30.64] ;  /* 0x000000041e079981 */ /* 0x000122000c2e1900 */
[----:B------:R-:W-:-:S02]  /*0ad0*/  LEA.HI R14, R34, R34, RZ, 0x3 ;  /* 0x00000022220e7211 */ /* 0x000fc400078f18ff */
[----:B------:R-:W-:Y:S02]  /*0ae0*/  SHF.R.S32.HI R19, RZ, 0x4, R19 ;  /* 0x00000004ff137819 */ /* 0x000fe40000011413 */
[----:B-1----:R-:W-:Y:S02]  /*0af0*/  LOP3.LUT R12, R18, 0xc0, RZ, 0xfc, !PT ;  /* 0x000000c0120c7812 */ /* 0x002fe400078efcff */
[----:B------:R-:W-:Y:S02]  /*0b00*/  LOP3.LUT R29, R14, 0xfffffff8, RZ, 0xc0, !PT ;  /* 0xfffffff80e1d7812 */ /* 0x000fe400078ec0ff */
[----:B------:R-:W-:Y:S02]  /*0b10*/  LEA.HI R14, R27, R12, RZ, 0x4 ;  /* 0x0000000c1b0e7211 */ /* 0x000fe400078f20ff */
[----:B0-----:R-:W-:Y:S01]  /*0b20*/  LEA.HI R31, R19, R19, RZ, 0x3 ;  /* 0x00000013131f7211 */ /* 0x001fe200078f18ff */
[----:B------:R-:W-:Y:S01]  /*0b30*/  IMAD.IADD R34, R34, 0x1, -R29 ;  /* 0x0000000122227824 */ /* 0x000fe200078e0a1d */
[----:B------:R-:W-:-:S02]  /*0b40*/  SHF.R.S32.HI R29, RZ, 0x4, R14 ;  /* 0x00000004ff1d7819 */ /* 0x000fc4000001140e */
[----:B------:R-:W-:Y:S02]  /*0b50*/  LOP3.LUT R36, R31, 0xfffffff8, RZ, 0xc0, !PT ;  /* 0xfffffff81f247812 */ /* 0x000fe400078ec0ff */
[----:B------:R-:W-:Y:S02]  /*0b60*/  MOV R30, RZ ;  /* 0x000000ff001e7202 */ /* 0x000fe40000000f00 */
[----:B------:R-:W-:Y:S02]  /*0b70*/  LOP3.LUT R14, R18, 0xe0, RZ, 0xfc, !PT ;  /* 0x000000e0120e7812 */ /* 0x000fe400078efcff */
[----:B------:R-:W-:Y:S02]  /*0b80*/  IADD3 R13, R19, -R36, RZ ;  /* 0x80000024130d7210 */ /* 0x000fe40007ffe0ff */
[----:B------:R-:W-:Y:S01]  /*0b90*/  LEA.HI R31, R29, R29, RZ, 0x3 ;  /* 0x0000001d1d1f7211 */ /* 0x000fe200078f18ff */
[----:B------:R0:W4:Y:S01]  /*0ba0*/  @P5 LDG.E.EL R30, [R22.64] ;  /* 0x00000004161e5981 */ /* 0x000122000c2e1900 */
[----:B------:R-:W-:-:S04]  /*0bb0*/  LEA.HI R19, R27, R14, RZ, 0x4 ;  /* 0x0000000e1b137211 */ /* 0x000fc800078f20ff */
[----:B------:R-:W-:Y:S02]  /*0bc0*/  SHF.R.S32.HI R36, RZ, 0x4, R19 ;  /* 0x00000004ff247819 */ /* 0x000fe40000011413 */
[----:B0-----:R-:W-:Y:S02]  /*0bd0*/  LOP3.LUT R22, R31, 0xfffffff8, RZ, 0xc0, !PT ;  /* 0xfffffff81f167812 */ /* 0x001fe400078ec0ff */
[----:B------:R-:W-:Y:S02]  /*0be0*/  LDS R31, [R2.X4+0x4] ;  /* 0x00000400021f7984 */ /* 0x000fe40000004800 */
[----:B------:R-:W-:Y:S02]  /*0bf0*/  IADD3 R19, R29, -R22, RZ ;  /* 0x800000161d137210 */ /* 0x000fe40007ffe0ff */
[----:B------:R-:W-:-:S04]  /*0c00*/  LEA.HI R22, R36, R36, RZ, 0x3 ;  /* 0x0000002424167211 */ /* 0x000fc800078f18ff */
[----:B------:R-:W-:Y:S02]  /*0c10*/  LOP3.LUT R23, R22, 0xfffffff8, RZ, 0xc0, !PT ;  /* 0xfffffff816177812 */ /* 0x000fe400078ec0ff */
[----:B------:R-:W-:-:S04]  /*0c20*/  LEA.HI R22, R27, R10, RZ, 0x7 ;  /* 0x0000000a1b167211 */ /* 0x000fc800078f38ff */
[----:B------:R-:W-:Y:S01]  /*0c30*/  SHF.R.S32.HI R22, RZ, 0x7, R22 ;  /* 0x00000007ff167819 */ /* 0x000fe20000011416 */
[----:B------:R-:W-:-:S04]  /*0c40*/  IMAD.IADD R36, R36, 0x1, -R23 ;  /* 0x0000000124247824 */ /* 0x000fc800078e0a17 */
[----:B------:R-:W-:Y:S01]  /*0c50*/  IMAD R21, R22, 0x190, R21 ;  /* 0x0000019016157824 */ /* 0x000fe200078e0215 */
[----:B------:R-:W-:-:S04]  /*0c60*/  LEA.HI R22, R27, R8, RZ, 0x7 ;  /* 0x000000081b167211 */ /* 0x000fc800078f38ff */
[----:B------:R-:W-:Y:S02]  /*0c70*/  SHF.R.S32.HI R23, RZ, 0x7, R22 ;  /* 0x00000007ff177819 */ /* 0x000fe40000011416 */
[----:B------:R-:W-:-:S04]  /*0c80*/  LEA.HI R22, R27, R4, RZ, 0x7 ;  /* 0x000000041b167211 */ /* 0x000fc800078f38ff */
[----:B------:R-:W-:-:S05]  /*0c90*/  SHF.R.S32.HI R22, RZ, 0x7, R22 ;  /* 0x00000007ff167819 */ /* 0x000fca0000011416 */
[----:B------:R-:W-:Y:S01]  /*0ca0*/  IMAD R13, R22, 0x190, R13 ;  /* 0x00000190160d7824 */ /* 0x000fe200078e020d */
[C---:B------:R-:W-:Y:S02]  /*0cb0*/  LEA.HI R22, R27.reuse, R12, RZ, 0x7 ;  /* 0x0000000c1b167211 */ /* 0x040fe400078f38ff */
[----:B------:R-:W-:-:S04]  /*0cc0*/  LEA.HI R27, R27, R14, RZ, 0x7 ;  /* 0x0000000e1b1b7211 */ /* 0x000fc800078f38ff */
[----:B------:R-:W-:-:S05]  /*0cd0*/  SHF.R.S32.HI R27, RZ, 0x7, R27 ;  /* 0x00000007ff1b7819 */ /* 0x000fca000001141b */
[----:B------:R-:W-:Y:S02]  /*0ce0*/  IMAD R36, R27, 0x190, R36 ;  /* 0x000001901b247824 */ /* 0x000fe400078e0224 */
[----:B------:R-:W2:Y:S01]  /*0cf0*/  LDS R27, [R2.X4] ;  /* 0x00000000021b7984 */ /* 0x000ea20000004800 */
[----:B------:R-:W-:Y:S02]  /*0d00*/  SHF.R.S32.HI R22, RZ, 0x7, R22 ;  /* 0x00000007ff167819 */ /* 0x000fe40000011416 */
[----:B------:R-:W-:Y:S01]  /*0d10*/  IADD3 R29, R35, R26, RZ ;  /* 0x0000001a231d7210 */ /* 0x000fe20007ffe0ff */
[----:B------:R-:W-:Y:S02]  /*0d20*/  IMAD R34, R23, 0x190, R34 ;  /* 0x0000019017227824 */ /* 0x000fe400078e0222 */
[----:B------:R-:W-:Y:S01]  /*0d30*/  IMAD R26, R22, 0x190, R19 ;  /* 0x00000190161a7824 */ /* 0x000fe200078e0213 */
[----:B------:R-:W-:Y:S01]  /*0d40*/  MOV R19, RZ ;  /* 0x000000ff00137202 */ /* 0x000fe20000000f00 */
[----:B------:R-:W-:-:S05]  /*0d50*/  IMAD.WIDE R22, R29, R0, c[0x0][0x168] ;  /* 0x00005a001d167625 */ /* 0x000fca00078e0200 */
[----:B------:R0:W4:Y:S02]  /*0d60*/  @P5 LDG.E.EL R19, [R22.64] ;  /* 0x0000000416135981 */ /* 0x000124000c2e1900 */
[----:B0-----:R-:W-:Y:S01]  /*0d70*/  IMAD.WIDE R22, R29, R0, c[0x0][0x170] ;  /* 0x00005c001d167625 */ /* 0x001fe200078e0200 */
[----:B------:R-:W-:Y:S01]  /*0d80*/  ISETP.LT.AND P4, PT, R10, c[0x0][0x190], !P0 ;  /* 0x000064000a007a0c */ /* 0x000fe20004781270 */
[----:B--2---:R-:W-:Y:S02]  /*0d90*/  FADD R27, R27, -R11 ;  /* 0x8000000b1b1b7221 */ /* 0x004fe40000000000 */
[----:B------:R-:W-:-:S04]  /*0da0*/  IMAD.MOV.U32 R11, RZ, RZ, 0x3d800000 ;  /* 0x3d800000ff0b7424 */ /* 0x000fc800078e00ff */
[-C--:B---3--:R-:W-:Y:S01]  /*0db0*/  FFMA R9, R9, R11.reuse, 9.9999997473787516356e-06 ;  /* 0x3727c5ac09097423 */ /* 0x088fe2000000000b */
[----:B-----5:R-:W-:-:S04]  /*0dc0*/  FFMA R32, R32, R11, 9.9999997473787516356e-06 ;  /* 0x3727c5ac20207423 */ /* 0x020fc8000000000b */
[----:B------:R0:W-:Y:S02]  /*0dd0*/  MUFU.RSQ R33, R32 ;  /* 0x0000002000217308 */ /* 0x0001e40000001400 */
[----:B0-----:R-:W0:Y:S06]  /*0de0*/  LDS R32, [R2.X4+0x880] ;  /* 0x0008800002207984 */ /* 0x001e2c0000004800 */
[----:B------:R-:W1:Y:S01]  /*0df0*/  MUFU.RSQ R9, R9 ;  /* 0x0000000900097308 */ /* 0x000e620000001400 */
[----:B------:R-:W-:Y:S02]  /*0e00*/  FADD R25, R31, -R25 ;  /* 0x800000191f197221 */ /* 0x000fe40000000000 */
[----:B------:R-:W2:Y:S01]  /*0e10*/  LDS R31, [R2.X4+0x884] ;  /* 0x00088400021f7984 */ /* 0x000ea20000004800 */
[----:B-1----:R-:W-:Y:S01]  /*0e20*/  FMUL R9, R9, R27 ;  /* 0x0000001b09097220 */ /* 0x002fe20000400000 */
[----:B------:R-:W-:-:S06]  /*0e30*/  MOV R27, RZ ;  /* 0x000000ff001b7202 */ /* 0x000fcc0000000f00 */
[----:B------:R1:W3:Y:S01]  /*0e40*/  @P5 LDG.E.EL R27, [R22.64] ;  /* 0x00000004161b5981 */ /* 0x0002e2000c2e1900 */
[----:B----4-:R-:W-:-:S06]  /*0e50*/  FFMA R29, R24, R11, 9.9999997473787516356e-06 ;  /* 0x3727c5ac181d7423 */ /* 0x010fcc000000000b */
[----:B------:R-:W4:Y:S01]  /*0e60*/  MUFU.RSQ R29, R29 ;  /* 0x0000001d001d7308 */ /* 0x000f220000001400 */
[----:B0-----:R-:W-:Y:S02]  /*0e70*/  FADD R24, R32, -R17 ;  /* 0x8000001120187221 */ /* 0x001fe40000000000 */
[----:B------:R-:W0:Y:S01]  /*0e80*/  LDS R17, [R2.X4+0x1100] ;  /* 0x0011000002117984 */ /* 0x000e220000004800 */
[----:B-1----:R-:W-:Y:S01]  /*0e90*/  LEA R23, R3, R21, 0x3 ;  /* 0x0000001503177211 */ /* 0x002fe200078e18ff */
[----:B------:R-:W-:Y:S01]  /*0ea0*/  FMUL R33, R33, R25 ;  /* 0x0000001921217220 */ /* 0x000fe20000400000 */
[----:B--2---:R-:W-:Y:S01]  /*0eb0*/  FADD R31, R31, -R15 ;  /* 0x8000000f1f1f7221 */ /* 0x004fe20000000000 */
[----:B------:R-:W-:Y:S01]  /*0ec0*/  IMAD.MOV.U32 R15, RZ, RZ, RZ ;  /* 0x000000ffff0f7224 */ /* 0x000fe200078e00ff */
[----:B----4-:R-:W-:Y:S01]  /*0ed0*/  FMUL R32, R29, R24 ;  /* 0x000000181d207220 */ /* 0x010fe20000400000 */
[----:B------:R-:W-:-:S05]  /*0ee0*/  IMAD.WIDE R24, R23, R0, c[0x0][0x168] ;  /* 0x00005a0017187625 */ /* 0x000fca00078e0200 */
[----:B------:R1:W2:Y:S01]  /*0ef0*/  @P4 LDG.E.EL R15, [R24.64] ;  /* 0x00000004180f4981 */ /* 0x0002a2000c2e1900 */
[----:B------:R-:W-:Y:S01]  /*0f00*/  IMAD.WIDE R22, R23, R0, c[0x0][0x170] ;  /* 0x00005c0017167625 */ /* 0x000fe200078e0200 */
[----:B-1----:R-:W-:Y:S01]  /*0f10*/  FFMA R24, R28, R11, 9.9999997473787516356e-06 ;  /* 0x3727c5ac1c187423 */ /* 0x002fe2000000000b */
[----:B------:R-:W-:-:S06]  /*0f20*/  MOV R28, RZ ;  /* 0x000000ff001c7202 */ /* 0x000fcc0000000f00 */
[----:B------:R1:W4:Y:S01]  /*0f30*/  @P4 LDG.E.EL R28, [R22.64] ;  /* 0x00000004161c4981 */ /* 0x000322000c2e1900 */
[----:B------:R-:W-:Y:S01]  /*0f40*/  IADD3 R25, R35, R21, RZ ;  /* 0x0000001523197210 */ /* 0x000fe20007ffe0ff */
[----:B------:R5:W5:Y:S01]  /*0f50*/  MUFU.RSQ R29, R24 ;  /* 0x00000018001d7308 */ /* 0x000b620000001400 */
[----:B------:R-:W-:Y:S01]  /*0f60*/  MOV R21, RZ ;  /* 0x000000ff00157202 */ /* 0x000fe20000000f00 */
[----:B0-----:R-:W-:Y:S01]  /*0f70*/  FADD R37, R17, -R37 ;  /* 0x8000002511257221 */ /* 0x001fe20000000000 */
[----:B------:R-:W-:Y:S02]  /*0f80*/  IMAD.MOV.U32 R17, RZ, RZ, RZ ;  /* 0x000000ffff117224 */ /* 0x000fe400078e00ff */
[----:B-1----:R-:W-:-:S04]  /*0f90*/  IMAD.WIDE R22, R25, R0, c[0x0][0x168] ;  /* 0x00005a0019167625 */ /* 0x002fc800078e0200 */
[----:B-----5:R-:W-:Y:S01]  /*0fa0*/  IMAD.WIDE R24, R25, R0, c[0x0][0x170] ;  /* 0x00005c0019187625 */ /* 0x020fe200078e0200 */
[----:B------:R0:W4:Y:S04]  /*0fb0*/  @P4 LDG.E.EL R17, [R22.64] ;  /* 0x0000000416114981 */ /* 0x000128000c2e1900 */
[----:B------:R1:W4:Y:S01]  /*0fc0*/  @P4 LDG.E.EL R21, [R24.64] ;  /* 0x0000000418154981 */ /* 0x000322000c2e1900 */
[----:B------:R-:W-:-:S03]  /*0fd0*/  FMUL R31, R29, R31 ;  /* 0x0000001f1d1f7220 */ /* 0x000fc60000400000 */
[----:B------:R-:W0:Y:S04]  /*0fe0*/  LDS R29, [R2.X4+0x1104] ;  /* 0x00110400021d7984 */ /* 0x000e280000004800 */
[----:B-1----:R-:W2:Y:S01]  /*0ff0*/  LDS R24, [R2.X4+0x1980] ;  /* 0x0019800002187984 */ /* 0x002ea20000004800 */
[----:B------:R-:W-:-:S06]  /*1000*/  FFMA R30, R30, R11, 9.9999997473787516356e-06 ;  /* 0x3727c5ac1e1e7423 */ /* 0x000fcc000000000b */
[----:B------:R-:W1:Y:S01]  /*1010*/  MUFU.RSQ R30, R30 ;  /* 0x0000001e001e7308 */ /* 0x000e620000001400 */
[----:B------:R-:W-:Y:S01]  /*1020*/  ISETP.LT.AND P3, PT, R8, c[0x0][0x190], !P0 ;  /* 0x0000640008007a0c */ /* 0x000fe20004761270 */
[----:B-1----:R-:W-:Y:S01]  /*1030*/  FMUL R30, R30, R37 ;  /* 0x000000251e1e7220 */ /* 0x002fe20000400000 */
[----:B------:R-:W-:-:S05]  /*1040*/  LEA R37, R3, R34, 0x3 ;  /* 0x0000002203257211 */ /* 0x000fca00078e18ff */
[----:B0-----:R-:W-:Y:S01]  /*1050*/  IMAD.WIDE R22, R37, R0, c[0x0][0x168] ;  /* 0x00005a0025167625 */ /* 0x001fe200078e0200 */
[----:B------:R-:W-:-:S03]  /*1060*/  FADD R29, R29, -R19 ;  /* 0x800000131d1d7221 */ /* 0x000fc60000000000 */
[----:B------:R-:W-:-:S06]  /*1070*/  IMAD.MOV.U32 R19, RZ, RZ, RZ ;  /* 0x000000ffff137224 */ /* 0x000fcc00078e00ff */
[----:B------:R2:W5:Y:S01]  /*1080*/  @P3 LDG.E.EL R19, [R22.64] ;  /* 0x0000000416133981 */ /* 0x000562000c2e1900 */
[----:B---3--:R-:W-:-:S06]  /*1090*/  FFMA R27, R27, R11, 9.9999997473787516356e-06 ;  /* 0x3727c5ac1b1b7423 */ /* 0x008fcc000000000b */
[----:B------:R-:W0:Y:S02]  /*10a0*/  MUFU.RSQ R27, R27 ;  /* 0x0000001b001b7308 */ /* 0x000e240000001400 */
[----:B0-----:R-:W-:Y:S02]  /*10b0*/  FMUL R29, R27, R29 ;  /* 0x0000001d1b1d7220 */ /* 0x001fe40000400000 */
[----:B------:R-:W0:Y:S01]  /*10c0*/  LDS R27, [R2.X4+0x1984] ;  /* 0x00198400021b7984 */ /* 0x000e220000004800 */
[----:B--2---:R-:W-:Y:S01]  /*10d0*/  FADD R22, R24, -R15 ;  /* 0x8000000f18167221 */ /* 0x004fe20000000000 */
[----:B------:R-:W-:Y:S01]  /*10e0*/  MOV R15, RZ ;  /* 0x000000ff000f7202 */ /* 0x000fe20000000f00 */
[----:B------:R-:W-:Y:S02]  /*10f0*/  IMAD.WIDE R24, R37, R0, c[0x0][0x170] ;  /* 0x00005c0025187625 */ /* 0x000fe400078e0200 */
[----:B------:R-:W5:Y:S04]  /*1100*/  LDS R37, [R2.X4+0x2200] ;  /* 0x0022000002257984 */ /* 0x000f680000004800 */
[----:B------:R1:W2:Y:S01]  /*1110*/  @P3 LDG.E.EL R15, [R24.64] ;  /* 0x00000004180f3981 */ /* 0x0002a2000c2e1900 */
[----:B----4-:R-:W-:-:S04]  /*1120*/  FFMA R28, R28, R11, 9.9999997473787516356e-06 ;  /* 0x3727c5ac1c1c7423 */ /* 0x010fc8000000000b */
[----:B------:R-:W3:Y:S01]  /*1130*/  MUFU.RSQ R23, R28 ;  /* 0x0000001c00177308 */ /* 0x000ee20000001400 */
[----:B-1----:R-:W-:Y:S01]  /*1140*/  IADD3 R25, R35, R34, RZ ;  /* 0x0000002223197210 */ /* 0x002fe20007ffe0ff */
[----:B------:R-:W-:Y:S01]  /*1150*/  FFMA R24, R21, R11, 9.9999997473787516356e-06 ;  /* 0x3727c5ac15187423 */ /* 0x000fe2000000000b */
[----:B0-----:R-:W-:Y:S01]  /*1160*/  FADD R21, R27, -R17 ;  /* 0x800000111b157221 */ /* 0x001fe20000000000 */
[----:B---3--:R-:W-:Y:S01]  /*1170*/  FMUL R28, R23, R22 ;  /* 0x00000016171c7220 */ /* 0x008fe20000400000 */
[----:B------:R-:W-:Y:S02]  /*1180*/  IMAD.MOV.U32 R17, RZ, RZ, RZ ;  /* 0x000000ffff117224 */ /* 0x000fe400078e00ff */
[----:B------:R-:W-:-:S05]  /*1190*/  IMAD.WIDE R22, R25, R0, c[0x0][0x168] ;  /* 0x00005a0019167625 */ /* 0x000fca00078e0200 */
[----:B------:R0:W3:Y:S01]  /*11a0*/  @P3 LDG.E.EL R17, [R22.64] ;  /* 0x0000000416113981 */ /* 0x0000e2000c2e1900 */
[----:B------:R-:W1:Y:S01]  /*11b0*/  MUFU.RSQ R27, R24 ;  /* 0x00000018001b7308 */ /* 0x000e620000001400 */
[----:B------:R-:W-:Y:S02]  /*11c0*/  ISETP.LT.AND P2, PT, R4, c[0x0][0x190], !P0 ;  /* 0x0000640004007a0c */ /* 0x000fe40004741270 */
[----:B------:R-:W-:Y:S01]  /*11d0*/  MOV R34, RZ ;  /* 0x000000ff00227202 */ /* 0x000fe20000000f00 */
[----:B0-----:R-:W-:-:S05]  /*11e0*/  IMAD.WIDE R22, R25, R0, c[0x0][0x170] ;  /* 0x00005c0019167625 */ /* 0x001fca00078e0200 */
[----:B------:R0:W4:Y:S01]  /*11f0*/  @P3 LDG.E.EL R34, [R22.64] ;  /* 0x0000000416223981 */ /* 0x000122000c2e1900 */
[----:B-1----:R-:W-:Y:S01]  /*1200*/  FMUL R21, R27, R21 ;  /* 0x000000151b157220 */ /* 0x002fe20000400000 */
[----:B------:R-:W-:-:S05]  /*1210*/  LEA R27, R3, R13, 0x3 ;  /* 0x0000000d031b7211 */ /* 0x000fca00078e18ff */
[----:B------:R-:W-:-:S04]  /*1220*/  IMAD.WIDE R24, R27, R0, c[0x0][0x168] ;  /* 0x00005a001b187625 */ /* 0x000fc800078e0200 */
[----:B0-----:R-:W-:Y:S02]  /*1230*/  IMAD.WIDE R22, R27, R0, c[0x0][0x170] ;  /* 0x00005c001b167625 */ /* 0x001fe400078e0200 */
[----:B------:R-:W3:Y:S01]  /*1240*/  LDS R27, [R2.X4+0x2204] ;  /* 0x00220400021b7984 */ /* 0x000ee20000004800 */
[----:B-----5:R-:W-:Y:S01]  /*1250*/  FADD R19, R37, -R19 ;  /* 0x8000001325137221 */ /* 0x020fe20000000000 */
[----:B------:R-:W-:-:S06]  /*1260*/  IMAD.MOV.U32 R37, RZ, RZ, RZ ;  /* 0x000000ffff257224 */ /* 0x000fcc00078e00ff */
[----:B------:R2:W5:Y:S02]  /*1270*/  @P2 LDG.E.EL R37, [R24.64] ;  /* 0x0000000418252981 */ /* 0x000564000c2e1900 */
[----:B--2---:R-:W-:Y:S01]  /*1280*/  FFMA R24, R15, R11, 9.9999997473787516356e-06 ;  /* 0x3727c5ac0f187423 */ /* 0x004fe2000000000b */
[----:B------:R-:W-:-:S05]  /*1290*/  MOV R15, RZ ;  /* 0x000000ff000f7202 */ /* 0x000fca0000000f00 */
[----:B------:R-:W0:Y:S01]  /*12a0*/  MUFU.RSQ R24, R24 ;  /* 0x0000001800187308 */ /* 0x000e220000001400 */
[----:B------:R1:W2:Y:S02]  /*12b0*/  @P2 LDG.E.EL R15, [R22.64] ;  /* 0x00000004160f2981 */ /* 0x0002a4000c2e1900 */
[----:B-1----:R-:W-:Y:S02]  /*12c0*/  IADD3 R23, R35, R13, RZ ;  /* 0x0000000d23177210 */ /* 0x002fe40007ffe0ff */
[----:B------:R-:W5:Y:S01]  /*12d0*/  LDS R22, [R2.X4+0x2a80] ;  /* 0x002a800002167984 */ /* 0x000f620000004800 */
[----:B0-----:R-:W-:Y:S02]  /*12e0*/  FMUL R19, R24, R19 ;  /* 0x0000001318137220 */ /* 0x001fe40000400000 */
[----:B------:R-:W-:Y:S01]  /*12f0*/  IMAD.WIDE R24, R23, R0, c[0x0][0x168] ;  /* 0x00005a0017187625 */ /* 0x000fe200078e0200 */
[----:B---3--:R-:W-:Y:S01]  /*1300*/  FADD R17, R27, -R17 ;  /* 0x800000111b117221 */ /* 0x008fe20000000000 */
[----:B------:R-:W-:-:S06]  /*1310*/  MOV R27, RZ ;  /* 0x000000ff001b7202 */ /* 0x000fcc0000000f00 */
[----:B------:R0:W3:Y:S01]  /*1320*/  @P2 LDG.E.EL R27, [R24.64] ;  /* 0x00000004181b2981 */ /* 0x0000e2000c2e1900 */
[----:B------:R-:W-:Y:S01]  /*1330*/  IMAD.MOV.U32 R13, RZ, RZ, RZ ;  /* 0x000000ffff0d7224 */ /* 0x000fe200078e00ff */
[----:B------:R-:W-:Y:S02]  /*1340*/  ISETP.LT.AND P1, PT, R12, c[0x0][0x190], !P0 ;  /* 0x000064000c007a0c */ /* 0x000fe40004721270 */
[----:B0-----:R-:W-:Y:S01]  /*1350*/  LEA R25, R3, R26, 0x3 ;  /* 0x0000001a03197211 */ /* 0x001fe200078e18ff */
[----:B-----5:R-:W-:Y:S01]  /*1360*/  FADD R37, R22, -R37 ;  /* 0x8000002516257221 */ /* 0x020fe20000000000 */
[----:B------:R-:W-:-:S05]  /*1370*/  IMAD.WIDE R22, R23, R0, c[0x0][0x170] ;  /* 0x00005c0017167625 */ /* 0x000fca00078e0200 */
[----:B------:R0:W5:Y:S04]  /*1380*/  @P2 LDG.E.EL R13, [R22.64] ;  /* 0x00000004160d2981 */ /* 0x000168000c2e1900 */
[----:B0-----:R-:W3:Y:S01]  /*1390*/  LDS R22, [R2.X4+0x2a84] ;  /* 0x002a840002167984 */ /* 0x001ee20000004800 */
[----:B--2---:R-:W-:-:S06]  /*13a0*/  FFMA R15, R15, R11, 9.9999997473787516356e-06 ;  /* 0x3727c5ac0f0f7423 */ /* 0x004fcc000000000b */
[----:B------:R-:W0:Y:S02]  /*13b0*/  MUFU.RSQ R15, R15 ;  /* 0x0000000f000f7308 */ /* 0x000e240000001400 */
[----:B0-----:R-:W-:Y:S01]  /*13c0*/  FMUL R15, R15, R37 ;  /* 0x000000250f0f7220 */ /* 0x001fe20000400000 */
[----:B---3--:R-:W-:Y:S01]  /*13d0*/  FADD R37, R22, -R27 ;  /* 0x8000001b16257221 */ /* 0x008fe20000000000 */
[----:B------:R-:W-:Y:S01]  /*13e0*/  MOV R27, RZ ;  /* 0x000000ff001b7202 */ /* 0x000fe20000000f00 */
[----:B------:R-:W-:-:S05]  /*13f0*/  IMAD.WIDE R22, R25, R0, c[0x0][0x168] ;  /* 0x00005a0019167625 */ /* 0x000fca00078e0200 */
[----:B------:R0:W2:Y:S01]  /*1400*/  @P1 LDG.E.EL R27, [R22.64] ;  /* 0x00000004161b1981 */ /* 0x0000a2000c2e1900 */
[----:B----4-:R-:W-:-:S06]  /*1410*/  FFMA R34, R34, R11, 9.9999997473787516356e-06 ;  /* 0x3727c5ac22227423 */ /* 0x010fcc000000000b */
[----:B------:R-:W1:Y:S01]  /*1420*/  MUFU.RSQ R34, R34 ;  /* 0x0000002200227308 */ /* 0x000e620000001400 */
[----:B0-----:R-:W2:Y:S01]  /*1430*/  LDS R22, [R2.X4+0x3300] ;  /* 0x0033000002167984 */ /* 0x001ea20000004800 */
[----:B------:R-:W-:Y:S01]  /*1440*/  IMAD.WIDE R24, R25, R0, c[0x0][0x170] ;  /* 0x00005c0019187625 */ /* 0x000fe200078e0200 */
[----:B-1----:R-:W-:Y:S01]  /*1450*/  FMUL R17, R34, R17 ;  /* 0x0000001122117220 */ /* 0x002fe20000400000 */
[----:B------:R-:W-:-:S06]  /*1460*/  MOV R34, RZ ;  /* 0x000000ff00227202 */ /* 0x000fcc0000000f00 */
[----:B------:R0:W3:Y:S02]  /*1470*/  @P1 LDG.E.EL R34, [R24.64] ;  /* 0x0000000418221981 */ /* 0x0000e4000c2e1900 */
[----:B0-----:R-:W-:Y:S01]  /*1480*/  IMAD.IADD R25, R35, 0x1, R26 ;  /* 0x0000000123197824 */ /* 0x001fe200078e021a */
[----:B-----5:R-:W-:-:S06]  /*1490*/  FFMA R13, R13, R11, 9.9999997473787516356e-06 ;  /* 0x3727c5ac0d0d7423 */ /* 0x020fcc000000000b */
[----:B------:R-:W0:Y:S02]  /*14a0*/  MUFU.RSQ R13, R13 ;  /* 0x0000000d000d7308 */ /* 0x000e240000001400 */
[----:B0-----:R-:W-:Y:S01]  /*14b0*/  FMUL R13, R13, R37 ;  /* 0x000000250d0d7220 */ /* 0x001fe20000400000 */
[----:B--2---:R-:W-:Y:S01]  /*14c0*/  FADD R37, R22, -R27 ;  /* 0x8000001b16257221 */ /* 0x004fe20000000000 */
[----:B------:R-:W-:Y:S01]  /*14d0*/  IMAD.WIDE R22, R25, R0, c[0x0][0x168] ;  /* 0x00005a0019167625 */ /* 0x000fe200078e0200 */
[----:B------:R-:W-:-:S06]  /*14e0*/  CS2R R26, SRZ ;  /* 0x00000000001a7805 */ /* 0x000fcc000001ff00 */
[----:B------:R0:W2:Y:S04]  /*14f0*/  @P1 LDG.E.EL R27, [R22.64] ;  /* 0x00000004161b1981 */ /* 0x0000a8000c2e1900 */
[----:B0-----:R-:W2:Y:S01]  /*1500*/  LDS R22, [R2.X4+0x3304] ;  /* 0x0033040002167984 */ /* 0x001ea20000004800 */
[----:B------:R-:W-:-:S05]  /*1510*/  IMAD.WIDE R24, R25, R0, c[0x0][0x170] ;  /* 0x00005c0019187625 */ /* 0x000fca00078e0200 */
[----:B------:R0:W4:Y:S01]  /*1520*/  @P1 LDG.E.EL R26, [R24.64] ;  /* 0x00000004181a1981 */ /* 0x000122000c2e1900 */
[----:B---3--:R-:W-:-:S06]  /*1530*/  FFMA R34, R34, R11, 9.9999997473787516356e-06 ;  /* 0x3727c5ac22227423 */ /* 0x008fcc000000000b */
[----:B------:R-:W1:Y:S01]  /*1540*/  MUFU.RSQ R34, R34 ;  /* 0x0000002200227308 */ /* 0x000e620000001400 */
[----:B------:R-:W-:Y:S02]  /*1550*/  ISETP.LT.AND P0, PT, R14, c[0x0][0x190], !P0 ;  /* 0x000064000e007a0c */ /* 0x000fe40004701270 */
[----:B0-----:R-:W-:Y:S01]  /*1560*/  LEA R25, R3, R36, 0x3 ;  /* 0x0000002403197211 */ /* 0x001fe200078e18ff */
[----:B-1----:R-:W-:Y:S01]  /*1570*/  FMUL R34, R34, R37 ;  /* 0x0000002522227220 */ /* 0x002fe20000400000 */
[----:B--2---:R-:W-:Y:S01]  /*1580*/  FADD R37, R22, -R27 ;  /* 0x8000001b16257221 */ /* 0x004fe20000000000 */
[----:B------:R-:W-:Y:S02]  /*1590*/  MOV R27, RZ ;  /* 0x000000ff001b7202 */ /* 0x000fe40000000f00 */
[----:B------:R-:W-:-:S06]  /*15a0*/  IMAD.WIDE R22, R25, R0, c[0x0][0x168] ;  /* 0x00005a0019167625 */ /* 0x000fcc00078e0200 */
[----:B------:R0:W2:Y:S04]  /*15b0*/  @P0 LDG.E.EL R27, [R22.64] ;  /* 0x00000004161b0981 */ /* 0x0000a8000c2e1900 */
[----:B0-----:R-:W2:Y:S01]  /*15c0*/  LDS R22, [R2.X4+0x3b80] ;  /* 0x003b800002167984 */ /* 0x001ea20000004800 */
[----:B------:R-:W-:Y:S01]  /*15d0*/  IADD3 R35, R35, R36, RZ ;  /* 0x0000002423237210 */ /* 0x000fe20007ffe0ff */
[----:B------:R-:W-:Y:S01]  /*15e0*/  IMAD.MOV.U32 R36, RZ, RZ, RZ ;  /* 0x000000ffff247224 */ /* 0x000fe200078e00ff */
[----:B----4-:R-:W-:Y:S01]  /*15f0*/  FFMA R26, R26, R11, 9.9999997473787516356e-06 ;  /* 0x3727c5ac1a1a7423 */ /* 0x010fe2000000000b */
[-C--:B------:R-:W-:Y:S01]  /*1600*/  IMAD.WIDE R24, R25, R0.reuse, c[0x0][0x170] ;  /* 0x00005c0019187625 */ /* 0x080fe200078e0200 */
[----:B------:R0:W1:Y:S04]  /*1610*/  LDS R23, [R2.X4+0x3b84] ;  /* 0x003b840002177984 */ /* 0x0000680000004800 */
[----:B------:R2:W3:Y:S01]  /*1620*/  @P0 LDG.E.EL R36, [R24.64] ;  /* 0x0000000418240981 */ /* 0x0004e2000c2e1900 */
[----:B------:R-:W4:Y:S02]  /*1630*/  MUFU.RSQ R26, R26 ;  /* 0x0000001a001a7308 */ /* 0x000f240000001400 */
[----:B----4-:R-:W-:Y:S01]  /*1640*/  FMUL R37, R26, R37 ;  /* 0x000000251a257220 */ /* 0x010fe20000400000 */
[----:B--2---:R-:W-:Y:S01]  /*1650*/  FADD R25, R22, -R27 ;  /* 0x8000001b16197221 */ /* 0x004fe20000000000 */
[----:B------:R-:W-:Y:S01]  /*1660*/  MOV R22, RZ ;  /* 0x000000ff00167202 */ /* 0x000fe20000000f00 */
[----:B------:R-:W-:-:S05]  /*1670*/  IMAD.WIDE R26, R35, R0, c[0x0][0x168] ;  /* 0x00005a00231a7625 */ /* 0x000fca00078e0200 */
[----:B------:R2:W1:Y:S04]  /*1680*/  @P0 LDG.E.EL R22, [R26.64] ;  /* 0x000000041a160981 */ /* 0x000468000c2e1900 */
[----:B------:R-:W0:Y:S01]  /*1690*/  S2R R24, SR_TID.X ;  /* 0x0000000000187919 */ /* 0x000e220000002100 */
[----:B---3--:R-:W-:-:S06]  /*16a0*/  FFMA R36, R36, R11, 9.9999997473787516356e-06 ;  /* 0x3727c5ac24247423 */ /* 0x008fcc000000000b */
[----:B------:R-:W3:Y:S01]  /*16b0*/  MUFU.RSQ R36, R36 ;  /* 0x0000002400247308 */ /* 0x000ee20000001400 */
[----:B0-----:R-:W-:Y:S02]  /*16c0*/  SHF.R.U32.HI R2, RZ, 0x3, R24 ;  /* 0x00000003ff027819 */ /* 0x001fe40000011618 */
[----:B--2---:R-:W-:Y:S02]  /*16d0*/  SHF.L.U32 R26, R24, 0x1, RZ ;  /* 0x00000001181a7819 */ /* 0x004fe400000006ff */
[----:B------:R-:W-:Y:S02]  /*16e0*/  SGXT.U32 R2, R2, 0x5 ;  /* 0x000000050202781a */ /* 0x000fe40000000000 */
[----:B------:R-:W-:Y:S01]  /*16f0*/  LOP3.LUT R27, R26, 0xe, RZ, 0xc0, !PT ;  /* 0x0000000e1a1b7812 */ /* 0x000fe200078ec0ff */
[----:B---3--:R-:W-:-:S04]  /*1700*/  FMUL R25, R36, R25 ;  /* 0x0000001924197220 */ /* 0x008fc80000400000 */
[----:B------:R-:W-:Y:S02]  /*1710*/  IMAD R26, R2, 0x11, R27 ;  /* 0x00000011021a7824 */ /* 0x000fe400078e021b */
[----:B------:R-:W-:Y:S01]  /*1720*/  IMAD R2, R27, 0x101, R2 ;  /* 0x000001011b027824 */ /* 0x000fe200078e0202 */
[----:B------:R-:W-:Y:S01]  /*1730*/  MOV R27, RZ ;  /* 0x000000ff001b7202 */ /* 0x000fe20000000f00 */
[----:B-1----:R-:W-:Y:S01]  /*1740*/  FADD R36, R23, -R22 ;  /* 0x8000001617247221 */ /* 0x002fe20000000000 */
[----:B------:R-:W-:-:S05]  /*1750*/  IMAD.WIDE R22, R35, R0, c[0x0][0x170] ;  /* 0x00005c0023167625 */ /* 0x000fca00078e0200 */
[----:B------:R-:W2:Y:S01]  /*1760*/  @P0 LDG.E.EL R27, [R22.64] ;  /* 0x00000004161b0981 */ /* 0x000ea2000c2e1900 */
[----:B------:R-:W-:-:S03]  /*1770*/  LOP3.LUT R24, R24, 0xff, RZ, 0xc0, !PT ;  /* 0x000000ff18187812 */ /* 0x000fc600078ec0ff */
[----:B------:R-:W-:Y:S06]  /*1780*/  BAR.SYNC 0x0 ;  /* 0x0000000000007b1d */ /* 0x000fec0000000000 */
[----:B------:R-:W-:Y:S04]  /*1790*/  STS [R2.X4], R9 ;  /* 0x0000000902007388 */ /* 0x000fe80000004800 */
[----:B------:R-:W-:Y:S04]  /*17a0*/  STS [R2.X4+0x404], R33 ;  /* 0x0004042102007388 */ /* 0x000fe80000004800 */
        /* <DEDUP_REMOVED lines=12> */
[----:B------:R-:W-:Y:S01]  /*1870*/  STS [R2.X4+0x380], R25 ;  /* 0x0003801902007388 */ /* 0x000fe20000004800 */
[----:B--2---:R-:W-:-:S06]  /*1880*/  FFMA R27, R27, R11, 9.9999997473787516356e-06 ;  /* 0x3727c5ac1b1b7423 */ /* 0x004fcc000000000b */
[----:B------:R-:W0:Y:S02]  /*1890*/  MUFU.RSQ R27, R27 ;  /* 0x0000001b001b7308 */ /* 0x000e240000001400 */
[----:B0-----:R-:W-:-:S05]  /*18a0*/  FMUL R11, R27, R36 ;  /* 0x000000241b0b7220 */ /* 0x001fca0000400000 */
[----:B------:R-:W-:Y:S04]  /*18b0*/  STS [R2.X4+0x784], R11 ;  /* 0x0007840b02007388 */ /* 0x000fe80000004800 */
[----:B------:R-:W-:Y:S06]  /*18c0*/  BAR.SYNC 0x0 ;  /* 0x0000000000007b1d */ /* 0x000fec0000000000 */
[----:B------:R-:W0:Y:S04]  /*18d0*/  LDS R19, [R24.X4+0x404] ;  /* 0x0004040018137984 */ /* 0x000e280000004800 */
[----:B------:R-:W1:Y:S04]  /*18e0*/  LDS R21, [R24.X4+0xc0c] ;  /* 0x000c0c0018157984 */ /* 0x000e680000004800 */
[----:B------:R-:W2:Y:S04]  /*18f0*/  LDS R23, [R24.X4+0x1010] ;  /* 0x0010100018177984 */ /* 0x000ea80000004800 */
[----:B------:R-:W3:Y:S04]  /*1900*/  LDS R9, [R24.X4] ;  /* 0x0000000018097984 */ /* 0x000ee80000004800 */
[----:B------:R-:W4:Y:S04]  /*1910*/  LDS R17, [R24.X4+0x808] ;  /* 0x0008080018117984 */ /* 0x000f280000004800 */
[----:B------:R-:W5:Y:S04]  /*1920*/  LDS R27, [R24.X4+0x1414] ;  /* 0x00141400181b7984 */ /* 0x000f680000004800 */
[----:B------:R-:W3:Y:S04]  /*1930*/  LDS R29, [R24.X4+0x1818] ;  /* 0x00181800181d7984 */ /* 0x000ee80000004800 */
[----:B------:R-:W5:Y:S04]  /*1940*/  LDS R15, [R24.X4+0x1c1c] ;  /* 0x001c1c00180f7984 */ /* 0x000f680000004800 */
[----:B------:R-:W5:Y:S04]  /*1950*/  LDS R11, [R24.X4+0x2020] ;  /* 0x00202000180b7984 */ /* 0x000f680000004800 */
[----:B------:R-:W5:Y:S04]  /*1960*/  LDS R36, [R24.X4+0x2424] ;  /* 0x0024240018247984 */ /* 0x000f680000004800 */
[----:B------:R-:W5:Y:S04]  /*1970*/  LDS R2, [R24.X4+0x2828] ;  /* 0x0028280018027984 */ /* 0x000f680000004800 */
[----:B------:R-:W5:Y:S04]  /*1980*/  LDS R22, [R24.X4+0x2c2c] ;  /* 0x002c2c0018167984 */ /* 0x000f680000004800 */
[----:B------:R-:W5:Y:S04]  /*1990*/  LDS R28, [R24.X4+0x3030] ;  /* 0x00303000181c7984 */ /* 0x000f680000004800 */
[----:B------:R-:W5:Y:S04]  /*19a0*/  LDS R30, [R24.X4+0x3434] ;  /* 0x00343400181e7984 */ /* 0x000f680000004800 */
[----:B------:R-:W5:Y:S04]  /*19b0*/  LDS R32, [R24.X4+0x3838] ;  /* 0x0038380018207984 */ /* 0x000f680000004800 */
[----:B------:R5:W5:Y:S01]  /*19c0*/  LDS R34, [R24.X4+0x3c3c] ;  /* 0x003c3c0018227984 */ /* 0x000b620000004800 */
[-CC-:B0-----:R-:W-:Y:S01]  /*19d0*/  FFMA R13, R19, R20.reuse, R7.reuse ;  /* 0x00000014130d7223 */ /* 0x181fe20000000007 */
[-CC-:B-1----:R-:W-:Y:S01]  /*19e0*/  FFMA R19, R21, R20.reuse, R7.reuse ;  /* 0x0000001415137223 */ /* 0x182fe20000000007 */
[-CC-:B--2---:R-:W-:Y:S01]  /*19f0*/  FFMA R21, R23, R20.reuse, R7.reuse ;  /* 0x0000001417157223 */ /* 0x184fe20000000007 */
[-CC-:B---3--:R-:W-:Y:S01]  /*1a00*/  FFMA R9, R9, R20.reuse, R7.reuse ;  /* 0x0000001409097223 */ /* 0x188fe20000000007 */
[-CC-:B----4-:R-:W-:Y:S01]  /*1a10*/  FFMA R17, R17, R20.reuse, R7.reuse ;  /* 0x0000001411117223 */ /* 0x190fe20000000007 */
[-CC-:B-----5:R-:W-:Y:S01]  /*1a20*/  FFMA R23, R27, R20.reuse, R7.reuse ;  /* 0x000000141b177223 */ /* 0x1a0fe20000000007 */
[-CC-:B------:R-:W-:Y:S01]  /*1a30*/  FFMA R25, R29, R20.reuse, R7.reuse ;  /* 0x000000141d197223 */ /* 0x180fe20000000007 */
[-CC-:B------:R-:W-:Y:S01]  /*1a40*/  FFMA R15, R15, R20.reuse, R7.reuse ;  /* 0x000000140f0f7223 */ /* 0x180fe20000000007 */
[----:B------:R-:W-:Y:S01]  /*1a50*/  IMAD R24, R24, 0x44, RZ ;  /* 0x0000004418187824 */ /* 0x000fe200078e02ff */
[----:B------:R-:W-:Y:S06]  /*1a60*/  BAR.SYNC 0x0 ;  /* 0x0000000000007b1d */ /* 0x000fec0000000000 */
[-CC-:B------:R-:W-:Y:S01]  /*1a70*/  FFMA R11, R11, R20.reuse, R7.reuse ;  /* 0x000000140b0b7223 */ /* 0x180fe20000000007 */
[-CC-:B------:R-:W-:Y:S01]  /*1a80*/  FFMA R36, R36, R20.reuse, R7.reuse ;  /* 0x0000001424247223 */ /* 0x180fe20000000007 */
[-CC-:B------:R-:W-:Y:S01]  /*1a90*/  FFMA R2, R2, R20.reuse, R7.reuse ;  /* 0x0000001402027223 */ /* 0x180fe20000000007 */
[-CC-:B------:R-:W-:Y:S01]  /*1aa0*/  FFMA R22, R22, R20.reuse, R7.reuse ;  /* 0x0000001416167223 */ /* 0x180fe20000000007 */
[-CC-:B------:R-:W-:Y:S01]  /*1ab0*/  FFMA R28, R28, R20.reuse, R7.reuse ;  /* 0x000000141c1c7223 */ /* 0x180fe20000000007 */
[-CC-:B------:R-:W-:Y:S01]  /*1ac0*/  FFMA R30, R30, R20.reuse, R7.reuse ;  /* 0x000000141e1e7223 */ /* 0x180fe20000000007 */
[-CC-:B------:R-:W-:Y:S01]  /*1ad0*/  FFMA R32, R32, R20.reuse, R7.reuse ;  /* 0x0000001420207223 */ /* 0x180fe20000000007 */
[----:B------:R-:W-:Y:S01]  /*1ae0*/  FFMA R34, R34, R20, R7 ;  /* 0x0000001422227223 */ /* 0x000fe20000000007 */
[----:B------:R-:W-:Y:S04]  /*1af0*/  STS [R24], R9 ;  /* 0x0000000918007388 */ /* 0x000fe80000000800 */
[----:B------:R-:W-:Y:S04]  /*1b00*/  STS [R24+0x4], R13 ;  /* 0x0000040d18007388 */ /* 0x000fe80000000800 */
        /* <DEDUP_REMOVED lines=14> */
[----:B------:R-:W-:Y:S06]  /*1bf0*/  BAR.SYNC 0x0 ;  /* 0x0000000000007b1d */ /* 0x000fec0000000000 */
[----:B------:R-:W-:Y:S04]  /*1c00*/  LDS R20, [R26.X4] ;  /* 0x000000001a147984 */ /* 0x000fe80000004800 */
[----:B------:R-:W0:Y:S01]  /*1c10*/  LDS R21, [R26.X4+0x4] ;  /* 0x000004001a157984 */ /* 0x000e220000004800 */
[----:B------:R-:W-:-:S02]  /*1c20*/  IMAD R19, R18, 0x32, R3 ;  /* 0x0000003212137824 */ /* 0x000fc400078e0203 */
[----:B------:R-:W-:Y:S01]  /*1c30*/  IMAD R13, R16, 0x32, R3 ;  /* 0x00000032100d7824 */ /* 0x000fe200078e0203 */
[----:B------:R-:W-:Y:S01]  /*1c40*/  LDS R28, [R26.X4+0x880] ;  /* 0x000880001a1c7984 */ /* 0x000fe20000004800 */
[----:B------:R-:W-:-:S03]  /*1c50*/  IMAD.WIDE R18, R19, R0, c[0x0][0x188] ;  /* 0x0000620013127625 */ /* 0x000fc600078e0200 */
[----:B------:R-:W1:Y:S01]  /*1c60*/  LDS R29, [R26.X4+0x884] ;  /* 0x000884001a1d7984 */ /* 0x000e620000004800 */
[--C-:B------:R-:W-:Y:S02]  /*1c70*/  IMAD R15, R6, 0x32, R3.reuse ;  /* 0x00000032060f7824 */ /* 0x100fe400078e0203 */
[--C-:B------:R-:W-:Y:S01]  /*1c80*/  IMAD R17, R10, 0x32, R3.reuse ;  /* 0x000000320a117824 */ /* 0x100fe200078e0203 */
[----:B------:R-:W-:Y:S01]  /*1c90*/  LDS R2, [R26.X4+0x1100] ;  /* 0x001100001a027984 */ /* 0x000fe20000004800 */
[--C-:B------:R-:W-:Y:S02]  /*1ca0*/  IMAD R23, R4, 0x32, R3.reuse ;  /* 0x0000003204177824 */ /* 0x100fe400078e0203 */
[--C-:B------:R-:W-:Y:S01]  /*1cb0*/  IMAD R25, R12, 0x32, R3.reuse ;  /* 0x000000320c197824 */ /* 0x100fe200078e0203 */
[----:B------:R-:W-:Y:S01]  /*1cc0*/  LDS R4, [R26.X4+0x1980] ;  /* 0x001980001a047984 */ /* 0x000fe20000004800 */
[----:B------:R-:W-:-:S03]  /*1cd0*/  IMAD R27, R14, 0x32, R3 ;  /* 0x000000320e1b7824 */ /* 0x000fc600078e0203 */
[----:B------:R-:W-:Y:S04]  /*1ce0*/  LDS R6, [R26.X4+0x2200] ;  /* 0x002200001a067984 */ /* 0x000fe80000004800 */
[----:B------:R-:W-:Y:S04]  /*1cf0*/  LDS R7, [R26.X4+0x2204] ;  /* 0x002204001a077984 */ /* 0x000fe80000004800 */
[----:B------:R-:W-:Y:S04]  /*1d00*/  LDS R9, [R26.X4+0x2a84] ;  /* 0x002a84001a097984 */ /* 0x000fe80000004800 */
[----:B------:R-:W-:Y:S04]  /*1d10*/  LDS R10, [R26.X4+0x3300] ;  /* 0x003300001a0a7984 */ /* 0x000fe80000004800 */
[----:B------:R-:W-:Y:S04]  /*1d20*/  LDS R11, [R26.X4+0x3304] ;  /* 0x003304001a0b7984 */ /* 0x000fe80000004800 */
[----:B0-----:R0:W-:Y:S01]  /*1d30*/  @P6 STG.E.64 [R18.64], R20 ;  /* 0x0000001412006986 */ /* 0x0011e2000c101b04 */
[----:B------:R-:W-:-:S03]  /*1d40*/  ISETP.NE.AND P6, PT, R5, RZ, PT ;  /* 0x000000ff0500720c */ /* 0x000fc60003fc5270 */
[----:B------:R-:W-:Y:S01]  /*1d50*/  LDS R5, [R26.X4+0x1984] ;  /* 0x001984001a057984 */ /* 0x000fe20000004800 */
[----:B0-----:R-:W-:-:S03]  /*1d60*/  IMAD R21, R8, 0x32, R3 ;  /* 0x0000003208157824 */ /* 0x001fc600078e0203 */
[----:B------:R-:W0:Y:S04]  /*1d70*/  LDS R3, [R26.X4+0x1104] ;  /* 0x001104001a037984 */ /* 0x000e280000004800 */
[----:B------:R-:W2:Y:S01]  /*1d80*/  LDS R8, [R26.X4+0x2a80] ;  /* 0x002a80001a087984 */ /* 0x000ea20000004800 */
[----:B------:R-:W-:-:S04]  /*1d90*/  IMAD.WIDE R12, R13, R0, c[0x0][0x188] ;  /* 0x000062000d0c7625 */ /* 0x000fc800078e0200 */
[-C--:B------:R-:W-:Y:S01]  /*1da0*/  IMAD.WIDE R14, R15, R0.reuse, c[0x0][0x188] ;  /* 0x000062000f0e7625 */ /* 0x080fe200078e0200 */
[----:B-1----:R1:W-:Y:S03]  /*1db0*/  @P6 STG.E.64 [R12.64], R28 ;  /* 0x0000001c0c006986 */ /* 0x0023e6000c101b04 */
[----:B------:R-:W-:-:S04]  /*1dc0*/  IMAD.WIDE R16, R17, R0, c[0x0][0x188] ;  /* 0x0000620011107625 */ /* 0x000fc800078e0200 */
[----:B------:R-:W-:-:S04]  /*1dd0*/  IMAD.WIDE R18, R21, R0, c[0x0][0x188] ;  /* 0x0000620015127625 */ /* 0x000fc800078e0200 */
[----:B------:R-:W-:-:S04]  /*1de0*/  IMAD.WIDE R20, R23, R0, c[0x0][0x188] ;  /* 0x0000620017147625 */ /* 0x000fc800078e0200 */
[----:B------:R-:W-:Y:S01]  /*1df0*/  IMAD.WIDE R22, R25, R0, c[0x0][0x188] ;  /* 0x0000620019167625 */ /* 0x000fe200078e0200 */
[----:B0-----:R1:W-:Y:S04]  /*1e00*/  @P5 STG.E.64 [R14.64], R2 ;  /* 0x000000020e005986 */ /* 0x0013e8000c101b04 */
[----:B------:R1:W-:Y:S04]  /*1e10*/  @P4 STG.E.64 [R16.64], R4 ;  /* 0x0000000410004986 */ /* 0x0003e8000c101b04 */
[----:B------:R1:W-:Y:S04]  /*1e20*/  @P3 STG.E.64 [R18.64], R6 ;  /* 0x0000000612003986 */ /* 0x0003e8000c101b04 */
[----:B--2---:R1:W-:Y:S04]  /*1e30*/  @P2 STG.E.64 [R20.64], R8 ;  /* 0x0000000814002986 */ /* 0x0043e8000c101b04 */
[----:B------:R1:W-:Y:S01]  /*1e40*/  @P1 STG.E.64 [R22.64], R10 ;  /* 0x0000000a16001986 */ /* 0x0003e2000c101b04 */
[----:B------:R-:W-:Y:S05]  /*1e50*/  @!P0 EXIT ;  /* 0x000000000000894d */ /* 0x000fea0003800000 */
[----:B-1----:R-:W-:Y:S01]  /*1e60*/  LDS R4, [R26.X4+0x3b80] ;  /* 0x003b80001a047984 */ /* 0x002fe20000004800 */
[----:B------:R-:W-:-:S03]  /*1e70*/  IMAD.WIDE R2, R27, R0, c[0x0][0x188] ;  /* 0x000062001b027625 */ /* 0x000fc600078e0200 */
[----:B------:R-:W0:Y:S04]  /*1e80*/  LDS R5, [R26.X4+0x3b84] ;  /* 0x003b84001a057984 */ /* 0x000e280000004800 */
[----:B0-----:R-:W-:Y:S01]  /*1e90*/  STG.E.64 [R2.64], R4 ;  /* 0x0000000402007986 */ /* 0x001fe2000c101b04 */
[----:B------:R-:W-:Y:S05]  /*1ea0*/  EXIT ;  /* 0x000000000000794d */ /* 0x000fea0003800000 */
.L_x_0:
[----:B------:R-:W-:-:S00]  /*1eb0*/  BRA `(.L_x_0) ;  /* 0xfffffff000007947 */ /* 0x000fc0000383ffff */
[----:B------:R-:W-:-:S00]  /*1ec0*/  NOP ;  /* 0x0000000000007918 */ /* 0x000fc00000000000 */
        /* <DEDUP_REMOVED lines=11> */
.L_x_1:


//--------------------- .nv.global.init           --------------------------
	.section	.nv.global.init,"aw",@progbits
.nv.global.init:
	.type		_$_str,@object
	.size		_$_str,(.L_0 - _$_str)
_$_str:
        /*0000*/ 	.byte	0x5f, 0x5f, 0x43, 0x55, 0x44, 0x41, 0x5f, 0x46, 0x54, 0x5a, 0x00
.L_0:


//--------------------- .nv.shared.triton__0d1d2d3d4d5d6de7 --------------------------
	.section	.nv.shared.triton__0d1d2d3d4d5d6de7,"aw",@nobits
	.align	16
